//
// Generated by NVIDIA NVVM Compiler
//
// Compiler Build ID: CL-36424714
// Cuda compilation tools, release 13.0, V13.0.88
// Based on NVVM 20.0.0
//

.version 9.0
.target sm_100
.address_size 64

	// .globl	D1_func2D

.visible .entry D1_func2D(
	.param .u64 .ptr .align 1 D1_func2D_param_0,
	.param .u64 .ptr .align 1 D1_func2D_param_1,
	.param .u32 D1_func2D_param_2,
	.param .u32 D1_func2D_param_3
)
{
	.reg .pred 	%p<14>;
	.reg .b32 	%r<30>;
	.reg .b32 	%f<18>;
	.reg .b64 	%rd<14>;
	.reg .b64 	%fd<4>;

	ld.param.u64 	%rd1, [D1_func2D_param_0];
	ld.param.u64 	%rd2, [D1_func2D_param_1];
	ld.param.u32 	%r3, [D1_func2D_param_2];
	ld.param.u32 	%r5, [D1_func2D_param_3];
	mov.u32 	%r6, %ntid.x;
	mov.u32 	%r7, %ctaid.x;
	mov.u32 	%r8, %tid.x;
	mad.lo.s32 	%r1, %r6, %r7, %r8;
	mov.u32 	%r9, %ntid.y;
	mov.u32 	%r10, %ctaid.y;
	mov.u32 	%r11, %tid.y;
	mad.lo.s32 	%r12, %r9, %r10, %r11;
	setp.lt.s32 	%p1, %r1, 0;
	setp.ge.s32 	%p2, %r1, %r3;
	setp.ge.s32 	%p3, %r12, %r5;
	or.pred  	%p4, %p2, %p3;
	or.pred  	%p5, %p4, %p1;
	@%p5 bra 	$L__BB0_2;
	mul.lo.s32 	%r13, %r3, %r12;
	cvta.to.global.u64 	%rd3, %rd2;
	cvta.to.global.u64 	%rd4, %rd1;
	add.s32 	%r14, %r1, 1;
	setp.lt.s32 	%p6, %r14, %r3;
	add.s32 	%r15, %r1, -1;
	selp.b32 	%r16, %r14, %r15, %p6;
	setp.eq.s32 	%p7, %r1, 0;
	add.s32 	%r17, %r12, 1;
	setp.lt.u32 	%p8, %r17, %r5;
	add.s32 	%r18, %r12, -1;
	selp.b32 	%r19, %r17, %r18, %p8;
	mad.lo.s32 	%r20, %r19, %r3, %r1;
	mul.wide.s32 	%rd5, %r20, 4;
	add.s64 	%rd6, %rd4, %rd5;
	ld.global.f32 	%f1, [%rd6];
	add.s32 	%r21, %r13, %r1;
	mul.wide.s32 	%rd7, %r21, 4;
	add.s64 	%rd8, %rd4, %rd7;
	ld.global.f32 	%f2, [%rd8];
	sub.f32 	%f3, %f1, %f2;
	add.s32 	%r22, %r16, %r13;
	mul.wide.s32 	%rd9, %r22, 4;
	add.s64 	%rd10, %rd4, %rd9;
	ld.global.f32 	%f4, [%rd10];
	sub.f32 	%f5, %f4, %f2;
	selp.b64 	%rd11, 4, -4, %p7;
	add.s64 	%rd12, %rd8, %rd11;
	ld.global.f32 	%f6, [%rd12];
	sub.f32 	%f7, %f2, %f6;
	setp.gt.f32 	%p9, %f5, 0f00000000;
	selp.u32 	%r23, 1, 0, %p9;
	setp.lt.f32 	%p10, %f5, 0f00000000;
	selp.s32 	%r24, -1, 0, %p10;
	setp.gt.f32 	%p11, %f7, 0f00000000;
	selp.u32 	%r25, 1, 0, %p11;
	setp.lt.f32 	%p12, %f7, 0f00000000;
	selp.s32 	%r26, -1, 0, %p12;
	add.s32 	%r27, %r24, %r23;
	add.s32 	%r28, %r27, %r25;
	add.s32 	%r29, %r28, %r26;
	cvt.rn.f32.s32 	%f8, %r29;
	mul.f32 	%f9, %f8, 0f3F000000;
	abs.f32 	%f10, %f5;
	abs.f32 	%f11, %f7;
	setp.lt.f32 	%p13, %f10, %f11;
	selp.f32 	%f12, %f10, %f11, %p13;
	mul.f32 	%f13, %f12, %f9;
	mul.f32 	%f14, %f13, %f13;
	fma.rn.f32 	%f15, %f3, %f3, %f14;
	cvt.f64.f32 	%fd1, %f15;
	add.f64 	%fd2, %fd1, 0d3E45798EE2308C3A;
	sqrt.rn.f64 	%fd3, %fd2;
	cvt.rn.f32.f64 	%f16, %fd3;
	div.rn.f32 	%f17, %f3, %f16;
	add.s64 	%rd13, %rd3, %rd7;
	st.global.f32 	[%rd13], %f17;
$L__BB0_2:
	ret;

}
	// .globl	D2_func2D
.visible .entry D2_func2D(
	.param .u64 .ptr .align 1 D2_func2D_param_0,
	.param .u64 .ptr .align 1 D2_func2D_param_1,
	.param .u32 D2_func2D_param_2,
	.param .u32 D2_func2D_param_3
)
{
	.reg .pred 	%p<14>;
	.reg .b32 	%r<32>;
	.reg .b32 	%f<19>;
	.reg .b64 	%rd<14>;
	.reg .b64 	%fd<3>;

	ld.param.u64 	%rd1, [D2_func2D_param_0];
	ld.param.u64 	%rd2, [D2_func2D_param_1];
	ld.param.u32 	%r3, [D2_func2D_param_2];
	ld.param.u32 	%r5, [D2_func2D_param_3];
	mov.u32 	%r6, %ntid.x;
	mov.u32 	%r7, %ctaid.x;
	mov.u32 	%r8, %tid.x;
	mad.lo.s32 	%r1, %r6, %r7, %r8;
	mov.u32 	%r9, %ntid.y;
	mov.u32 	%r10, %ctaid.y;
	mov.u32 	%r11, %tid.y;
	mad.lo.s32 	%r12, %r9, %r10, %r11;
	setp.lt.s32 	%p1, %r1, 0;
	setp.ge.s32 	%p2, %r1, %r3;
	setp.ge.s32 	%p3, %r12, %r5;
	or.pred  	%p4, %p2, %p3;
	or.pred  	%p5, %p4, %p1;
	@%p5 bra 	$L__BB1_2;
	mul.lo.s32 	%r13, %r3, %r12;
	cvta.to.global.u64 	%rd3, %rd2;
	cvta.to.global.u64 	%rd4, %rd1;
	add.s32 	%r14, %r1, 1;
	setp.lt.s32 	%p6, %r14, %r3;
	add.s32 	%r15, %r1, -1;
	selp.b32 	%r16, %r14, %r15, %p6;
	add.s32 	%r17, %r12, 1;
	setp.lt.u32 	%p7, %r17, %r5;
	add.s32 	%r18, %r12, -1;
	selp.b32 	%r19, %r17, %r18, %p7;
	setp.eq.s32 	%p8, %r12, 0;
	selp.b32 	%r20, 1, %r18, %p8;
	mad.lo.s32 	%r21, %r19, %r3, %r1;
	mul.wide.s32 	%rd5, %r21, 4;
	add.s64 	%rd6, %rd4, %rd5;
	ld.global.f32 	%f1, [%rd6];
	add.s32 	%r22, %r13, %r1;
	mul.wide.s32 	%rd7, %r22, 4;
	add.s64 	%rd8, %rd4, %rd7;
	ld.global.f32 	%f2, [%rd8];
	sub.f32 	%f3, %f1, %f2;
	add.s32 	%r23, %r16, %r13;
	mul.wide.s32 	%rd9, %r23, 4;
	add.s64 	%rd10, %rd4, %rd9;
	ld.global.f32 	%f4, [%rd10];
	sub.f32 	%f5, %f4, %f2;
	mad.lo.s32 	%r24, %r20, %r3, %r1;
	mul.wide.s32 	%rd11, %r24, 4;
	add.s64 	%rd12, %rd4, %rd11;
	ld.global.f32 	%f6, [%rd12];
	sub.f32 	%f7, %f2, %f6;
	setp.gt.f32 	%p9, %f3, 0f00000000;
	selp.u32 	%r25, 1, 0, %p9;
	setp.lt.f32 	%p10, %f3, 0f00000000;
	selp.s32 	%r26, -1, 0, %p10;
	setp.gt.f32 	%p11, %f7, 0f00000000;
	selp.u32 	%r27, 1, 0, %p11;
	setp.lt.f32 	%p12, %f7, 0f00000000;
	selp.s32 	%r28, -1, 0, %p12;
	add.s32 	%r29, %r26, %r25;
	add.s32 	%r30, %r29, %r27;
	add.s32 	%r31, %r30, %r28;
	cvt.rn.f32.s32 	%f8, %r31;
	mul.f32 	%f9, %f8, 0f3F000000;
	abs.f32 	%f10, %f3;
	abs.f32 	%f11, %f7;
	setp.lt.f32 	%p13, %f10, %f11;
	selp.f32 	%f12, %f10, %f11, %p13;
	mul.f32 	%f13, %f12, %f9;
	mul.f32 	%f14, %f13, %f13;
	fma.rn.f32 	%f15, %f5, %f5, %f14;
	cvt.f64.f32 	%fd1, %f15;
	add.f64 	%fd2, %fd1, 0d3E45798EE2308C3A;
	cvt.rn.f32.f64 	%f16, %fd2;
	sqrt.rn.f32 	%f17, %f16;
	div.rn.f32 	%f18, %f5, %f17;
	add.s64 	%rd13, %rd3, %rd7;
	st.global.f32 	[%rd13], %f18;
$L__BB1_2:
	ret;

}
	// .globl	TV_kernel2D
.visible .entry TV_kernel2D(
	.param .u64 .ptr .align 1 TV_kernel2D_param_0,
	.param .u64 .ptr .align 1 TV_kernel2D_param_1,
	.param .u64 .ptr .align 1 TV_kernel2D_param_2,
	.param .u64 .ptr .align 1 TV_kernel2D_param_3,
	.param .f32 TV_kernel2D_param_4,
	.param .f32 TV_kernel2D_param_5,
	.param .u32 TV_kernel2D_param_6,
	.param .u32 TV_kernel2D_param_7
)
{
	.reg .pred 	%p<8>;
	.reg .b32 	%r<17>;
	.reg .b32 	%f<16>;
	.reg .b64 	%rd<18>;

	ld.param.u64 	%rd1, [TV_kernel2D_param_0];
	ld.param.u64 	%rd2, [TV_kernel2D_param_1];
	ld.param.u64 	%rd3, [TV_kernel2D_param_2];
	ld.param.u64 	%rd4, [TV_kernel2D_param_3];
	ld.param.f32 	%f1, [TV_kernel2D_param_4];
	ld.param.f32 	%f2, [TV_kernel2D_param_5];
	ld.param.u32 	%r3, [TV_kernel2D_param_6];
	ld.param.u32 	%r4, [TV_kernel2D_param_7];
	mov.u32 	%r6, %ntid.x;
	mov.u32 	%r7, %ctaid.x;
	mov.u32 	%r8, %tid.x;
	mad.lo.s32 	%r1, %r6, %r7, %r8;
	mov.u32 	%r9, %ntid.y;
	mov.u32 	%r10, %ctaid.y;
	mov.u32 	%r11, %tid.y;
	mad.lo.s32 	%r12, %r9, %r10, %r11;
	setp.lt.s32 	%p1, %r1, 0;
	setp.ge.s32 	%p2, %r1, %r3;
	setp.ge.s32 	%p3, %r12, %r4;
	or.pred  	%p4, %p2, %p3;
	or.pred  	%p5, %p4, %p1;
	@%p5 bra 	$L__BB2_2;
	cvta.to.global.u64 	%rd5, %rd1;
	cvta.to.global.u64 	%rd6, %rd2;
	cvta.to.global.u64 	%rd7, %rd3;
	cvta.to.global.u64 	%rd8, %rd4;
	setp.eq.s32 	%p6, %r1, 0;
	add.s32 	%r13, %r12, -1;
	setp.eq.s32 	%p7, %r12, 0;
	selp.b32 	%r14, 1, %r13, %p7;
	mad.lo.s32 	%r15, %r3, %r12, %r1;
	mul.wide.s32 	%rd9, %r15, 4;
	add.s64 	%rd10, %rd5, %rd9;
	ld.global.f32 	%f3, [%rd10];
	mad.lo.s32 	%r16, %r3, %r14, %r1;
	mul.wide.s32 	%rd11, %r16, 4;
	add.s64 	%rd12, %rd5, %rd11;
	ld.global.f32 	%f4, [%rd12];
	sub.f32 	%f5, %f3, %f4;
	add.s64 	%rd13, %rd6, %rd9;
	ld.global.f32 	%f6, [%rd13];
	selp.b64 	%rd14, 4, -4, %p6;
	add.s64 	%rd15, %rd13, %rd14;
	ld.global.f32 	%f7, [%rd15];
	sub.f32 	%f8, %f6, %f7;
	add.f32 	%f9, %f5, %f8;
	mul.f32 	%f10, %f1, %f9;
	add.s64 	%rd16, %rd7, %rd9;
	ld.global.f32 	%f11, [%rd16];
	add.s64 	%rd17, %rd8, %rd9;
	ld.global.f32 	%f12, [%rd17];
	sub.f32 	%f13, %f11, %f12;
	sub.f32 	%f14, %f10, %f13;
	fma.rn.f32 	%f15, %f2, %f14, %f11;
	st.global.f32 	[%rd16], %f15;
$L__BB2_2:
	ret;

}


// ===== COMPILED SASS (sm_100) =====

	.target	sm_100

	.elftype	@"ET_EXEC"


//--------------------- .note.nv.tkinfo           --------------------------
	.section	.note.nv.tkinfo,"",@"SHT_NOTE"
	.sectionflags	@"SHF_NOTE_NV_TKINFO"
	.tkinfo
        /*0018*/ 	.word	0x00000002
        /*0030*/ 	.string	""
        /*0030*/ 	.string	"ptxas"
        /*0030*/ 	.string	"Cuda compilation tools, release 13.0, V13.0.88"
        /*0030*/ 	.string	"Build cuda_13.0.r13.0/compiler.36424714_0"
        /*0030*/ 	.string	"-arch sm_100 -m 64 "



//--------------------- .note.nv.cuinfo           --------------------------
	.section	.note.nv.cuinfo,"",@"SHT_NOTE"
	.sectionflags	@"SHF_NOTE_NV_CUINFO"
        /*0018*/ 	.short	0x0002
        /*001a*/ 	.short	0x0064
        /*001c*/ 	.short	0x0082
	.zero		2


//--------------------- .nv.info                  --------------------------
	.section	.nv.info,"",@"SHT_CUDA_INFO"
	.align	4


	//----- nvinfo : EIATTR_REGCOUNT
	.align		4
        /*0000*/ 	.byte	0x04, 0x2f
        /*0002*/ 	.short	(.L_1 - .L_0)
	.align		4
.L_0:
        /*0004*/ 	.word	index@(D1_func2D)
        /*0008*/ 	.word	0x00000014


	//----- nvinfo : EIATTR_FRAME_SIZE
	.align		4
.L_1:
        /*000c*/ 	.byte	0x04, 0x11
        /*000e*/ 	.short	(.L_3 - .L_2)
	.align		4
.L_2:
        /*0010*/ 	.word	index@($__internal_3_$__cuda_sm3x_div_rn_noftz_f32_slowpath)
        /*0014*/ 	.word	0x00000000


	//----- nvinfo : EIATTR_FRAME_SIZE
	.align		4
.L_3:
        /*0018*/ 	.byte	0x04, 0x11
        /*001a*/ 	.short	(.L_5 - .L_4)
	.align		4
.L_4:
        /*001c*/ 	.word	index@($__internal_2_$__cuda_sm20_dsqrt_rn_f64_mediumpath_v1)
        /*0020*/ 	.word	0x00000000


	//----- nvinfo : EIATTR_FRAME_SIZE
	.align		4
.L_5:
        /*0024*/ 	.byte	0x04, 0x11
        /*0026*/ 	.short	(.L_7 - .L_6)
	.align		4
.L_6:
        /*0028*/ 	.word	index@(D1_func2D)
        /*002c*/ 	.word	0x00000000


	//----- nvinfo : EIATTR_REGCOUNT
	.align		4
.L_7:
        /*0030*/ 	.byte	0x04, 0x2f
        /*0032*/ 	.short	(.L_9 - .L_8)
	.align		4
.L_8:
        /*0034*/ 	.word	index@(D2_func2D)
        /*0038*/ 	.word	0x00000010


	//----- nvinfo : EIATTR_FRAME_SIZE
	.align		4
.L_9:
        /*003c*/ 	.byte	0x04, 0x11
        /*003e*/ 	.short	(.L_11 - .L_10)
	.align		4
.L_10:
        /*0040*/ 	.word	index@($__internal_1_$__cuda_sm3x_div_rn_noftz_f32_slowpath)
        /*0044*/ 	.word	0x00000000


	//----- nvinfo : EIATTR_FRAME_SIZE
	.align		4
.L_11:
        /*0048*/ 	.byte	0x04, 0x11
        /*004a*/ 	.short	(.L_13 - .L_12)
	.align		4
.L_12:
        /*004c*/ 	.word	index@($__internal_0_$__cuda_sm20_sqrt_rn_f32_slowpath)
        /*0050*/ 	.word	0x00000000


	//----- nvinfo : EIATTR_FRAME_SIZE
	.align		4
.L_13:
        /*0054*/ 	.byte	0x04, 0x11
        /*0056*/ 	.short	(.L_15 - .L_14)
	.align		4
.L_14:
        /*0058*/ 	.word	index@(D2_func2D)
        /*005c*/ 	.word	0x00000000


	//----- nvinfo : EIATTR_REGCOUNT
	.align		4
.L_15:
        /*0060*/ 	.byte	0x04, 0x2f
        /*0062*/ 	.short	(.L_17 - .L_16)
	.align		4
.L_16:
        /*0064*/ 	.word	index@(TV_kernel2D)
        /*0068*/ 	.word	0x00000014


	//----- nvinfo : EIATTR_FRAME_SIZE
	.align		4
.L_17:
        /*006c*/ 	.byte	0x04, 0x11
        /*006e*/ 	.short	(.L_19 - .L_18)
	.align		4
.L_18:
        /*0070*/ 	.word	index@(TV_kernel2D)
        /*0074*/ 	.word	0x00000000


	//----- nvinfo : EIATTR_MIN_STACK_SIZE
	.align		4
.L_19:
        /*0078*/ 	.byte	0x04, 0x12
        /*007a*/ 	.short	(.L_21 - .L_20)
	.align		4
.L_20:
        /*007c*/ 	.word	index@(TV_kernel2D)
        /*0080*/ 	.word	0x00000000


	//----- nvinfo : EIATTR_MIN_STACK_SIZE
	.align		4
.L_21:
        /*0084*/ 	.byte	0x04, 0x12
        /*0086*/ 	.short	(.L_23 - .L_22)
	.align		4
.L_22:
        /*0088*/ 	.word	index@(D2_func2D)
        /*008c*/ 	.word	0x00000000


	//----- nvinfo : EIATTR_MIN_STACK_SIZE
	.align		4
.L_23:
        /*0090*/ 	.byte	0x04, 0x12
        /*0092*/ 	.short	(.L_25 - .L_24)
	.align		4
.L_24:
        /*0094*/ 	.word	index@(D1_func2D)
        /*0098*/ 	.word	0x00000000
.L_25:


//--------------------- .nv.compat                --------------------------
	.section	.nv.compat,"",@"SHT_CUDA_COMPAT_INFO"
	.align	4
        /*0000*/ 	.byte	0x02, 0x09, 0x00, 0x00, 0x02, 0x02, 0x01, 0x00, 0x02, 0x05, 0x05, 0x00, 0x03, 0x07, 0x01, 0x01
        /*0010*/ 	.byte	0x02, 0x03, 0x00, 0x00, 0x02, 0x06, 0x01, 0x00, 0x04, 0x0b, 0x08, 0x00, 0x01, 0x00, 0x00, 0x00
        /*0020*/ 	.byte	0x00, 0x00, 0x00, 0x00


//--------------------- .nv.info.TV_kernel2D      --------------------------
	.section	.nv.info.TV_kernel2D,"",@"SHT_CUDA_INFO"
	.sectionflags	@""
	.align	4


	//----- nvinfo : EIATTR_CUDA_API_VERSION
	.align		4
        /*0000*/ 	.byte	0x04, 0x37
        /*0002*/ 	.short	(.L_27 - .L_26)
.L_26:
        /*0004*/ 	.word	0x00000082


	//----- nvinfo : EIATTR_KPARAM_INFO
	.align		4
.L_27:
        /*0008*/ 	.byte	0x04, 0x17
        /*000a*/ 	.short	(.L_29 - .L_28)
.L_28:
        /*000c*/ 	.word	0x00000000
        /*0010*/ 	.short	0x0007
        /*0012*/ 	.short	0x002c
        /*0014*/ 	.byte	0x00, 0xf0, 0x11, 0x00


	//----- nvinfo : EIATTR_KPARAM_INFO
	.align		4
.L_29:
        /*0018*/ 	.byte	0x04, 0x17
        /*001a*/ 	.short	(.L_31 - .L_30)
.L_30:
        /*001c*/ 	.word	0x00000000
        /*0020*/ 	.short	0x0006
        /*0022*/ 	.short	0x0028
        /*0024*/ 	.byte	0x00, 0xf0, 0x11, 0x00


	//----- nvinfo : EIATTR_KPARAM_INFO
	.align		4
.L_31:
        /*0028*/ 	.byte	0x04, 0x17
        /*002a*/ 	.short	(.L_33 - .L_32)
.L_32:
        /*002c*/ 	.word	0x00000000
        /*0030*/ 	.short	0x0005
        /*0032*/ 	.short	0x0024
        /*0034*/ 	.byte	0x00, 0xf0, 0x11, 0x00


	//----- nvinfo : EIATTR_KPARAM_INFO
	.align		4
.L_33:
        /*0038*/ 	.byte	0x04, 0x17
        /*003a*/ 	.short	(.L_35 - .L_34)
.L_34:
        /*003c*/ 	.word	0x00000000
        /*0040*/ 	.short	0x0004
        /*0042*/ 	.short	0x0020
        /*0044*/ 	.byte	0x00, 0xf0, 0x11, 0x00


	//----- nvinfo : EIATTR_KPARAM_INFO
	.align		4
.L_35:
        /*0048*/ 	.byte	0x04, 0x17
        /*004a*/ 	.short	(.L_37 - .L_36)
.L_36:
        /*004c*/ 	.word	0x00000000
        /*0050*/ 	.short	0x0003
        /*0052*/ 	.short	0x0018
        /*0054*/ 	.byte	0x00, 0xf5, 0x21, 0x00


	//----- nvinfo : EIATTR_KPARAM_INFO
	.align		4
.L_37:
        /*0058*/ 	.byte	0x04, 0x17
        /*005a*/ 	.short	(.L_39 - .L_38)
.L_38:
        /*005c*/ 	.word	0x00000000
        /*0060*/ 	.short	0x0002
        /*0062*/ 	.short	0x0010
        /*0064*/ 	.byte	0x00, 0xf5, 0x21, 0x00


	//----- nvinfo : EIATTR_KPARAM_INFO
	.align		4
.L_39:
        /*0068*/ 	.byte	0x04, 0x17
        /*006a*/ 	.short	(.L_41 - .L_40)
.L_40:
        /*006c*/ 	.word	0x00000000
        /*0070*/ 	.short	0x0001
        /*0072*/ 	.short	0x0008
        /*0074*/ 	.byte	0x00, 0xf5, 0x21, 0x00


	//----- nvinfo : EIATTR_KPARAM_INFO
	.align		4
.L_41:
        /*0078*/ 	.byte	0x04, 0x17
        /*007a*/ 	.short	(.L_43 - .L_42)
.L_42:
        /*007c*/ 	.word	0x00000000
        /*0080*/ 	.short	0x0000
        /*0082*/ 	.short	0x0000
        /*0084*/ 	.byte	0x00, 0xf5, 0x21, 0x00


	//----- nvinfo : EIATTR_SPARSE_MMA_MASK
	.align		4
.L_43:
        /*0088*/ 	.byte	0x03, 0x50
        /*008a*/ 	.short	0x0000


	//----- nvinfo : EIATTR_MAXREG_COUNT
	.align		4
        /*008c*/ 	.byte	0x03, 0x1b
        /*008e*/ 	.short	0x00ff


	//----- nvinfo : EIATTR_MERCURY_ISA_VERSION
	.align		4
        /*0090*/ 	.byte	0x03, 0x5f
        /*0092*/ 	.short	0x0101


	//----- nvinfo : EIATTR_VRC_CTA_INIT_COUNT
	.align		4
        /*0094*/ 	.byte	0x02, 0x4a
	.zero		1
	.zero		1


	//----- nvinfo : EIATTR_EXIT_INSTR_OFFSETS
	.align		4
        /*0098*/ 	.byte	0x04, 0x1c
        /*009a*/ 	.short	(.L_45 - .L_44)


	//   ....[0]....
.L_44:
        /*009c*/ 	.word	0x000000d0


	//   ....[1]....
        /*00a0*/ 	.word	0x00000310


	//----- nvinfo : EIATTR_CBANK_PARAM_SIZE
	.align		4
.L_45:
        /*00a4*/ 	.byte	0x03, 0x19
        /*00a6*/ 	.short	0x0030


	//----- nvinfo : EIATTR_PARAM_CBANK
	.align		4
        /*00a8*/ 	.byte	0x04, 0x0a
        /*00aa*/ 	.short	(.L_47 - .L_46)
	.align		4
.L_46:
        /*00ac*/ 	.word	index@(.nv.constant0.TV_kernel2D)
        /*00b0*/ 	.short	0x0380
        /*00b2*/ 	.short	0x0030


	//----- nvinfo : EIATTR_SW_WAR
	.align		4
.L_47:
        /*00b4*/ 	.byte	0x04, 0x36
        /*00b6*/ 	.short	(.L_49 - .L_48)
.L_48:
        /*00b8*/ 	.word	0x00000008
.L_49:


//--------------------- .nv.info.D2_func2D        --------------------------
	.section	.nv.info.D2_func2D,"",@"SHT_CUDA_INFO"
	.sectionflags	@""
	.align	4


	//----- nvinfo : EIATTR_CUDA_API_VERSION
	.align		4
        /*0000*/ 	.byte	0x04, 0x37
        /*0002*/ 	.short	(.L_51 - .L_50)
.L_50:
        /*0004*/ 	.word	0x00000082


	//----- nvinfo : EIATTR_KPARAM_INFO
	.align		4
.L_51:
        /*0008*/ 	.byte	0x04, 0x17
        /*000a*/ 	.short	(.L_53 - .L_52)
.L_52:
        /*000c*/ 	.word	0x00000000
        /*0010*/ 	.short	0x0003
        /*0012*/ 	.short	0x0014
        /*0014*/ 	.byte	0x00, 0xf0, 0x11, 0x00


	//----- nvinfo : EIATTR_KPARAM_INFO
	.align		4
.L_53:
        /*0018*/ 	.byte	0x04, 0x17
        /*001a*/ 	.short	(.L_55 - .L_54)
.L_54:
        /*001c*/ 	.word	0x00000000
        /*0020*/ 	.short	0x0002
        /*0022*/ 	.short	0x0010
        /*0024*/ 	.byte	0x00, 0xf0, 0x11, 0x00


	//----- nvinfo : EIATTR_KPARAM_INFO
	.align		4
.L_55:
        /*0028*/ 	.byte	0x04, 0x17
        /*002a*/ 	.short	(.L_57 - .L_56)
.L_56:
        /*002c*/ 	.word	0x00000000
        /*0030*/ 	.short	0x0001
        /*0032*/ 	.short	0x0008
        /*0034*/ 	.byte	0x00, 0xf5, 0x21, 0x00


	//----- nvinfo : EIATTR_KPARAM_INFO
	.align		4
.L_57:
        /*0038*/ 	.byte	0x04, 0x17
        /*003a*/ 	.short	(.L_59 - .L_58)
.L_58:
        /*003c*/ 	.word	0x00000000
        /*0040*/ 	.short	0x0000
        /*0042*/ 	.short	0x0000
        /*0044*/ 	.byte	0x00, 0xf5, 0x21, 0x00


	//----- nvinfo : EIATTR_SPARSE_MMA_MASK
	.align		4
.L_59:
        /*0048*/ 	.byte	0x03, 0x50
        /*004a*/ 	.short	0x0000


	//----- nvinfo : EIATTR_MAXREG_COUNT
	.align		4
        /*004c*/ 	.byte	0x03, 0x1b
        /*004e*/ 	.short	0x00ff


	//----- nvinfo : EIATTR_MERCURY_ISA_VERSION
	.align		4
        /*0050*/ 	.byte	0x03, 0x5f
        /*0052*/ 	.short	0x0101


	//----- nvinfo : EIATTR_VRC_CTA_INIT_COUNT
	.align		4
        /*0054*/ 	.byte	0x02, 0x4a
	.zero		1
	.zero		1


	//----- nvinfo : EIATTR_EXIT_INSTR_OFFSETS
	.align		4
        /*0058*/ 	.byte	0x04, 0x1c
        /*005a*/ 	.short	(.L_61 - .L_60)


	//   ....[0]....
.L_60:
        /*005c*/ 	.word	0x000000d0


	//   ....[1]....
        /*0060*/ 	.word	0x000005e0


	//----- nvinfo : EIATTR_CRS_STACK_SIZE
	.align		4
.L_61:
        /*0064*/ 	.byte	0x04, 0x1e
        /*0066*/ 	.short	(.L_63 - .L_62)
.L_62:
        /*0068*/ 	.word	0x00000000


	//----- nvinfo : EIATTR_CBANK_PARAM_SIZE
	.align		4
.L_63:
        /*006c*/ 	.byte	0x03, 0x19
        /*006e*/ 	.short	0x0018


	//----- nvinfo : EIATTR_PARAM_CBANK
	.align		4
        /*0070*/ 	.byte	0x04, 0x0a
        /*0072*/ 	.short	(.L_65 - .L_64)
	.align		4
.L_64:
        /*0074*/ 	.word	index@(.nv.constant0.D2_func2D)
        /*0078*/ 	.short	0x0380
        /*007a*/ 	.short	0x0018


	//----- nvinfo : EIATTR_SW_WAR
	.align		4
.L_65:
        /*007c*/ 	.byte	0x04, 0x36
        /*007e*/ 	.short	(.L_67 - .L_66)
.L_66:
        /*0080*/ 	.word	0x00000008
.L_67:


//--------------------- .nv.info.D1_func2D        --------------------------
	.section	.nv.info.D1_func2D,"",@"SHT_CUDA_INFO"
	.sectionflags	@""
	.align	4


	//----- nvinfo : EIATTR_CUDA_API_VERSION
	.align		4
        /*0000*/ 	.byte	0x04, 0x37
        /*0002*/ 	.short	(.L_69 - .L_68)
.L_68:
        /*0004*/ 	.word	0x00000082


	//----- nvinfo : EIATTR_KPARAM_INFO
	.align		4
.L_69:
        /*0008*/ 	.byte	0x04, 0x17
        /*000a*/ 	.short	(.L_71 - .L_70)
.L_70:
        /*000c*/ 	.word	0x00000000
        /*0010*/ 	.short	0x0003
        /*0012*/ 	.short	0x0014
        /*0014*/ 	.byte	0x00, 0xf0, 0x11, 0x00


	//----- nvinfo : EIATTR_KPARAM_INFO
	.align		4
.L_71:
        /*0018*/ 	.byte	0x04, 0x17
        /*001a*/ 	.short	(.L_73 - .L_72)
.L_72:
        /*001c*/ 	.word	0x00000000
        /*0020*/ 	.short	0x0002
        /*0022*/ 	.short	0x0010
        /*0024*/ 	.byte	0x00, 0xf0, 0x11, 0x00


	//----- nvinfo : EIATTR_KPARAM_INFO
	.align		4
.L_73:
        /*0028*/ 	.byte	0x04, 0x17
        /*002a*/ 	.short	(.L_75 - .L_74)
.L_74:
        /*002c*/ 	.word	0x00000000
        /*0030*/ 	.short	0x0001
        /*0032*/ 	.short	0x0008
        /*0034*/ 	.byte	0x00, 0xf5, 0x21, 0x00


	//----- nvinfo : EIATTR_KPARAM_INFO
	.align		4
.L_75:
        /*0038*/ 	.byte	0x04, 0x17
        /*003a*/ 	.short	(.L_77 - .L_76)
.L_76:
        /*003c*/ 	.word	0x00000000
        /*0040*/ 	.short	0x0000
        /*0042*/ 	.short	0x0000
        /*0044*/ 	.byte	0x00, 0xf5, 0x21, 0x00


	//----- nvinfo : EIATTR_SPARSE_MMA_MASK
	.align		4
.L_77:
        /*0048*/ 	.byte	0x03, 0x50
        /*004a*/ 	.short	0x0000


	//----- nvinfo : EIATTR_MAXREG_COUNT
	.align		4
        /*004c*/ 	.byte	0x03, 0x1b
        /*004e*/ 	.short	0x00ff


	//----- nvinfo : EIATTR_MERCURY_ISA_VERSION
	.align		4
        /*0050*/ 	.byte	0x03, 0x5f
        /*0052*/ 	.short	0x0101


	//----- nvinfo : EIATTR_VRC_CTA_INIT_COUNT
	.align		4
        /*0054*/ 	.byte	0x02, 0x4a
	.zero		1
	.zero		1


	//----- nvinfo : EIATTR_EXIT_INSTR_OFFSETS
	.align		4
        /*0058*/ 	.byte	0x04, 0x1c
        /*005a*/ 	.short	(.L_79 - .L_78)


	//   ....[0]....
.L_78:
        /*005c*/ 	.word	0x000000d0


	//   ....[1]....
        /*0060*/ 	.word	0x00000670


	//----- nvinfo : EIATTR_CRS_STACK_SIZE
	.align		4
.L_79:
        /*0064*/ 	.byte	0x04, 0x1e
        /*0066*/ 	.short	(.L_81 - .L_80)
.L_80:
        /*0068*/ 	.word	0x00000000


	//----- nvinfo : EIATTR_CBANK_PARAM_SIZE
	.align		4
.L_81:
        /*006c*/ 	.byte	0x03, 0x19
        /*006e*/ 	.short	0x0018


	//----- nvinfo : EIATTR_PARAM_CBANK
	.align		4
        /*0070*/ 	.byte	0x04, 0x0a
        /*0072*/ 	.short	(.L_83 - .L_82)
	.align		4
.L_82:
        /*0074*/ 	.word	index@(.nv.constant0.D1_func2D)
        /*0078*/ 	.short	0x0380
        /*007a*/ 	.short	0x0018


	//----- nvinfo : EIATTR_SW_WAR
	.align		4
.L_83:
        /*007c*/ 	.byte	0x04, 0x36
        /*007e*/ 	.short	(.L_85 - .L_84)
.L_84:
        /*0080*/ 	.word	0x00000008
.L_85:


//--------------------- .nv.callgraph             --------------------------
	.section	.nv.callgraph,"",@"SHT_CUDA_CALLGRAPH"
	.align	4
	.sectionentsize	8
	.align		4
        /*0000*/ 	.word	0x00000000
	.align		4
        /*0004*/ 	.word	0xffffffff
	.align		4
        /*0008*/ 	.word	0x00000000
	.align		4
        /*000c*/ 	.word	0xfffffffe
	.align		4
        /*0010*/ 	.word	0x00000000
	.align		4
        /*0014*/ 	.word	0xfffffffd
	.align		4
        /*0018*/ 	.word	0x00000000
	.align		4
        /*001c*/ 	.word	0xfffffffc


//--------------------- .text.TV_kernel2D         --------------------------
	.section	.text.TV_kernel2D,"ax",@progbits
	.align	128
        .global         TV_kernel2D
        .type           TV_kernel2D,@function
        .size           TV_kernel2D,(.L_x_43 - TV_kernel2D)
        .other          TV_kernel2D,@"STO_CUDA_ENTRY STV_DEFAULT"
TV_kernel2D:
.text.TV_kernel2D:
[----:B------:R-:W-:Y:S01]  /*0000*/  LDC R1, c[0x0][0x37c] ;  /* 0x0000df00ff017b82 */ /* 0x000fe20000000800 */
[----:B------:R-:W0:Y:S01]  /*0010*/  S2R R9, SR_CTAID.Y ;  /* 0x0000000000097919 */ /* 0x000e220000002600 */
[----:B------:R-:W1:Y:S01]  /*0020*/  LDCU UR4, c[0x0][0x360] ;  /* 0x00006c00ff0477ac */ /* 0x000e620008000800 */
[----:B------:R-:W0:Y:S01]  /*0030*/  S2R R2, SR_TID.Y ;  /* 0x0000000000027919 */ /* 0x000e220000002200 */
[----:B------:R-:W0:Y:S01]  /*0040*/  LDCU UR5, c[0x0][0x364] ;  /* 0x00006c80ff0577ac */ /* 0x000e220008000800 */
[----:B------:R-:W1:Y:S01]  /*0050*/  S2R R0, SR_CTAID.X ;  /* 0x0000000000007919 */ /* 0x000e620000002500 */
[----:B------:R-:W2:Y:S01]  /*0060*/  LDCU.64 UR6, c[0x0][0x3a8] ;  /* 0x00007500ff0677ac */ /* 0x000ea20008000a00 */
[----:B------:R-:W1:Y:S01]  /*0070*/  S2R R3, SR_TID.X ;  /* 0x0000000000037919 */ /* 0x000e620000002100 */
[----:B0-----:R-:W-:-:S05]  /*0080*/  IMAD R9, R9, UR5, R2 ;  /* 0x0000000509097c24 */ /* 0x001fca000f8e0202 */
[----:B--2---:R-:W-:Y:S01]  /*0090*/  ISETP.GE.AND P0, PT, R9, UR7, PT ;  /* 0x0000000709007c0c */ /* 0x004fe2000bf06270 */
[----:B-1----:R-:W-:-:S05]  /*00a0*/  IMAD R0, R0, UR4, R3 ;  /* 0x0000000400007c24 */ /* 0x002fca000f8e0203 */
[----:B------:R-:W-:-:S04]  /*00b0*/  ISETP.GE.OR P0, PT, R0, UR6, P0 ;  /* 0x0000000600007c0c */ /* 0x000fc80008706670 */
[----:B------:R-:W-:-:S13]  /*00c0*/  ISETP.LT.OR P0, PT, R0, RZ, P0 ;  /* 0x000000ff0000720c */ /* 0x000fda0000701670 */
[----:B------:R-:W-:Y:S05]  /*00d0*/  @P0 EXIT ;  /* 0x000000000000094d */ /* 0x000fea0003800000 */
[----:B------:R-:W0:Y:S01]  /*00e0*/  LDC.64 R10, c[0x0][0x388] ;  /* 0x0000e200ff0a7b82 */ /* 0x000e220000000a00 */
[----:B------:R-:W-:Y:S02]  /*00f0*/  HFMA2 R13, -RZ, RZ, 0, 2.384185791015625e-07 ;  /* 0x00000004ff0d7431 */ /* 0x000fe400000001ff */
[C---:B------:R-:W-:Y:S01]  /*0100*/  IMAD R15, R9.reuse, UR6, R0 ;  /* 0x00000006090f7c24 */ /* 0x040fe2000f8e0200 */
[C---:B------:R-:W-:Y:S01]  /*0110*/  ISETP.NE.AND P1, PT, R9.reuse, RZ, PT ;  /* 0x000000ff0900720c */ /* 0x040fe20003f25270 */
[----:B------:R-:W1:Y:S01]  /*0120*/  LDCU.64 UR4, c[0x0][0x358] ;  /* 0x00006b00ff0477ac */ /* 0x000e620008000a00 */
[----:B------:R-:W-:Y:S02]  /*0130*/  IADD3 R9, PT, PT, R9, -0x1, RZ ;  /* 0xffffffff09097810 */ /* 0x000fe40007ffe0ff */
[----:B------:R-:W-:Y:S01]  /*0140*/  ISETP.NE.AND P0, PT, R0, RZ, PT ;  /* 0x000000ff0000720c */ /* 0x000fe20003f05270 */
[----:B------:R-:W2:Y:S01]  /*0150*/  LDC.64 R6, c[0x0][0x380] ;  /* 0x0000e000ff067b82 */ /* 0x000ea20000000a00 */
[----:B------:R-:W-:Y:S01]  /*0160*/  SEL R9, R9, 0x1, P1 ;  /* 0x0000000109097807 */ /* 0x000fe20000800000 */
[----:B------:R-:W3:Y:S01]  /*0170*/  LDCU.64 UR8, c[0x0][0x3a0] ;  /* 0x00007400ff0877ac */ /* 0x000ee20008000a00 */
[----:B------:R-:W-:-:S02]  /*0180*/  SEL R13, R13, 0xfffffffc, !P0 ;  /* 0xfffffffc0d0d7807 */ /* 0x000fc40004000000 */
[----:B------:R-:W-:Y:S01]  /*0190*/  SEL R17, RZ, 0xffffffff, !P0 ;  /* 0xffffffffff117807 */ /* 0x000fe20004000000 */
[----:B------:R-:W-:Y:S02]  /*01a0*/  IMAD R9, R9, UR6, R0 ;  /* 0x0000000609097c24 */ /* 0x000fe4000f8e0200 */
[----:B------:R-:W4:Y:S08]  /*01b0*/  LDC.64 R4, c[0x0][0x398] ;  /* 0x0000e600ff047b82 */ /* 0x000f300000000a00 */
[----:B------:R-:W5:Y:S01]  /*01c0*/  LDC.64 R2, c[0x0][0x390] ;  /* 0x0000e400ff027b82 */ /* 0x000f620000000a00 */
[----:B0-----:R-:W-:-:S03]  /*01d0*/  IMAD.WIDE R10, R15, 0x4, R10 ;  /* 0x000000040f0a7825 */ /* 0x001fc600078e020a */
[----:B------:R-:W-:Y:S01]  /*01e0*/  IADD3 R12, P0, PT, R10, R13, RZ ;  /* 0x0000000d0a0c7210 */ /* 0x000fe20007f1e0ff */
[--C-:B--2---:R-:W-:Y:S02]  /*01f0*/  IMAD.WIDE R8, R9, 0x4, R6.reuse ;  /* 0x0000000409087825 */ /* 0x104fe400078e0206 */
[----:B-1----:R-:W2:Y:S01]  /*0200*/  LDG.E R10, desc[UR4][R10.64] ;  /* 0x000000040a0a7981 */ /* 0x002ea2000c1e1900 */
[----:B------:R-:W-:Y:S01]  /*0210*/  IADD3.X R13, PT, PT, R11, R17, RZ, P0, !PT ;  /* 0x000000110b0d7210 */ /* 0x000fe200007fe4ff */
[C---:B------:R-:W-:Y:S02]  /*0220*/  IMAD.WIDE R6, R15.reuse, 0x4, R6 ;  /* 0x000000040f067825 */ /* 0x040fe400078e0206 */
[----:B------:R-:W3:Y:S02]  /*0230*/  LDG.E R9, desc[UR4][R8.64] ;  /* 0x0000000408097981 */ /* 0x000ee4000c1e1900 */
[C---:B----4-:R-:W-:Y:S02]  /*0240*/  IMAD.WIDE R4, R15.reuse, 0x4, R4 ;  /* 0x000000040f047825 */ /* 0x050fe400078e0204 */
[----:B------:R-:W2:Y:S04]  /*0250*/  LDG.E R13, desc[UR4][R12.64] ;  /* 0x000000040c0d7981 */ /* 0x000ea8000c1e1900 */
[----:B------:R-:W3:Y:S01]  /*0260*/  LDG.E R6, desc[UR4][R6.64] ;  /* 0x0000000406067981 */ /* 0x000ee2000c1e1900 */
[----:B-----5:R-:W-:-:S03]  /*0270*/  IMAD.WIDE R2, R15, 0x4, R2 ;  /* 0x000000040f027825 */ /* 0x020fc600078e0202 */
[----:B------:R-:W4:Y:S04]  /*0280*/  LDG.E R5, desc[UR4][R4.64] ;  /* 0x0000000404057981 */ /* 0x000f28000c1e1900 */
[----:B------:R-:W4:Y:S01]  /*0290*/  LDG.E R14, desc[UR4][R2.64] ;  /* 0x00000004020e7981 */ /* 0x000f22000c1e1900 */
[----:B--2---:R-:W-:Y:S01]  /*02a0*/  FADD R11, R10, -R13 ;  /* 0x8000000d0a0b7221 */ /* 0x004fe20000000000 */
[----:B---3--:R-:W-:-:S04]  /*02b0*/  FADD R0, R6, -R9 ;  /* 0x8000000906007221 */ /* 0x008fc80000000000 */
[----:B------:R-:W-:Y:S01]  /*02c0*/  FADD R0, R0, R11 ;  /* 0x0000000b00007221 */ /* 0x000fe20000000000 */
[----:B----4-:R-:W-:-:S04]  /*02d0*/  FADD R15, R14, -R5 ;  /* 0x800000050e0f7221 */ /* 0x010fc80000000000 */
[----:B------:R-:W-:-:S04]  /*02e0*/  FFMA R15, R0, UR8, -R15 ;  /* 0x00000008000f7c23 */ /* 0x000fc8000800080f */
[----:B------:R-:W-:-:S05]  /*02f0*/  FFMA R15, R15, UR9, R14 ;  /* 0x000000090f0f7c23 */ /* 0x000fca000800000e */
[----:B------:R-:W-:Y:S01]  /*0300*/  STG.E desc[UR4][R2.64], R15 ;  /* 0x0000000f02007986 */ /* 0x000fe2000c101904 */
[----:B------:R-:W-:Y:S05]  /*0310*/  EXIT ;  /* 0x000000000000794d */ /* 0x000fea0003800000 */
.L_x_0:
[----:B------:R-:W-:-:S00]  /*0320*/  BRA `(.L_x_0) ;  /* 0xfffffffc00fc7947 */ /* 0x000fc0000383ffff */
[----:B------:R-:W-:-:S00]  /*0330*/  NOP ;  /* 0x0000000000007918 */ /* 0x000fc00000000000 */
        /* <DEDUP_REMOVED lines=12> */
.L_x_43:


//--------------------- .text.D2_func2D           --------------------------
	.section	.text.D2_func2D,"ax",@progbits
	.align	128
        .global         D2_func2D
        .type           D2_func2D,@function
        .size           D2_func2D,(.L_x_40 - D2_func2D)
        .other          D2_func2D,@"STO_CUDA_ENTRY STV_DEFAULT"
D2_func2D:
.text.D2_func2D:
        /* <DEDUP_REMOVED lines=15> */
[C---:B------:R-:W-:Y:S01]  /*00f0*/  VIADD R4, R5.reuse, 0x1 ;  /* 0x0000000105047836 */ /* 0x040fe20000000000 */
[----:B------:R-:W1:Y:S01]  /*0100*/  LDCU.64 UR4, c[0x0][0x358] ;  /* 0x00006b00ff0477ac */ /* 0x000e620008000a00 */
[----:B------:R-:W-:-:S03]  /*0110*/  VIADD R11, R5, 0xffffffff ;  /* 0xffffffff050b7836 */ /* 0x000fc60000000000 */
[----:B------:R-:W-:-:S04]  /*0120*/  ISETP.GE.U32.AND P0, PT, R4, UR7, PT ;  /* 0x0000000704007c0c */ /* 0x000fc8000bf06070 */
[----:B------:R-:W-:Y:S01]  /*0130*/  SEL R7, R4, R11, !P0 ;  /* 0x0000000b04077207 */ /* 0x000fe20004000000 */
[C---:B------:R-:W-:Y:S01]  /*0140*/  IMAD R4, R5.reuse, UR6, R0 ;  /* 0x0000000605047c24 */ /* 0x040fe2000f8e0200 */
[----:B------:R-:W-:-:S03]  /*0150*/  ISETP.NE.AND P0, PT, R5, RZ, PT ;  /* 0x000000ff0500720c */ /* 0x000fc60003f05270 */
[----:B------:R-:W-:Y:S01]  /*0160*/  IMAD R7, R7, UR6, R0 ;  /* 0x0000000607077c24 */ /* 0x000fe2000f8e0200 */
[----:B------:R-:W-:Y:S01]  /*0170*/  SEL R11, R11, 0x1, P0 ;  /* 0x000000010b0b7807 */ /* 0x000fe20000000000 */
[----:B0-----:R-:W-:-:S04]  /*0180*/  IMAD.WIDE R8, R4, 0x4, R2 ;  /* 0x0000000404087825 */ /* 0x001fc800078e0202 */
[----:B------:R-:W-:Y:S02]  /*0190*/  IMAD.WIDE R6, R7, 0x4, R2 ;  /* 0x0000000407067825 */ /* 0x000fe400078e0202 */
[----:B-1----:R-:W2:Y:S02]  /*01a0*/  LDG.E R9, desc[UR4][R8.64] ;  /* 0x0000000408097981 */ /* 0x002ea4000c1e1900 */
[----:B------:R-:W-:Y:S02]  /*01b0*/  IMAD R11, R11, UR6, R0 ;  /* 0x000000060b0b7c24 */ /* 0x000fe4000f8e0200 */
[----:B------:R0:W2:Y:S02]  /*01c0*/  LDG.E R6, desc[UR4][R6.64] ;  /* 0x0000000406067981 */ /* 0x0000a4000c1e1900 */
[----:B------:R-:W-:-:S06]  /*01d0*/  IMAD.WIDE R10, R11, 0x4, R2 ;  /* 0x000000040b0a7825 */ /* 0x000fcc00078e0202 */
[----:B------:R-:W3:Y:S01]  /*01e0*/  LDG.E R10, desc[UR4][R10.64] ;  /* 0x000000040a0a7981 */ /* 0x000ee2000c1e1900 */
[----:B------:R-:W-:-:S05]  /*01f0*/  VIADD R12, R0, 0x1 ;  /* 0x00000001000c7836 */ /* 0x000fca0000000000 */
[----:B------:R-:W-:-:S13]  /*0200*/  ISETP.GE.AND P0, PT, R12, UR6, PT ;  /* 0x000000060c007c0c */ /* 0x000fda000bf06270 */
[----:B------:R-:W-:-:S04]  /*0210*/  @P0 VIADD R12, R0, 0xffffffff ;  /* 0xffffffff000c0836 */ /* 0x000fc80000000000 */
[----:B------:R-:W-:-:S04]  /*0220*/  IMAD R5, R5, UR6, R12 ;  /* 0x0000000605057c24 */ /* 0x000fc8000f8e020c */
[----:B------:R-:W-:-:S05]  /*0230*/  IMAD.WIDE R2, R5, 0x4, R2 ;  /* 0x0000000405027825 */ /* 0x000fca00078e0202 */
[----:B------:R1:W4:Y:S01]  /*0240*/  LDG.E R0, desc[UR4][R2.64] ;  /* 0x0000000402007981 */ /* 0x000322000c1e1900 */
[----:B0-----:R-:W-:Y:S01]  /*0250*/  HFMA2 R7, -RZ, RZ, 0, 0 ;  /* 0x00000000ff077431 */ /* 0x001fe200000001ff */
[----:B------:R-:W-:Y:S01]  /*0260*/  UMOV UR6, 0xe2308c3a ;  /* 0xe2308c3a00067882 */ /* 0x000fe20000000000 */
[----:B------:R-:W-:Y:S01]  /*0270*/  UMOV UR7, 0x3e45798e ;  /* 0x3e45798e00077882 */ /* 0x000fe20000000000 */
[----:B------:R-:W-:Y:S01]  /*0280*/  BSSY.RECONVERGENT B0, `(.L_x_1) ;  /* 0x0000025000007945 */ /* 0x000fe20003800200 */
[CC--:B--2---:R-:W-:Y:S02]  /*0290*/  FSETP.GT.AND P1, PT, R6.reuse, R9.reuse, PT ;  /* 0x000000090600720b */ /* 0x0c4fe40003f24000 */
[C---:B------:R-:W-:Y:S01]  /*02a0*/  FSETP.GEU.AND P2, PT, R6.reuse, R9, PT ;  /* 0x000000090600720b */ /* 0x040fe20003f4e000 */
[----:B------:R-:W-:Y:S01]  /*02b0*/  FADD R6, R6, -R9 ;  /* 0x8000000906067221 */ /* 0x000fe20000000000 */
[----:B------:R-:W-:Y:S02]  /*02c0*/  SEL R5, RZ, 0x1, !P1 ;  /* 0x00000001ff057807 */ /* 0x000fe40004800000 */
[C---:B---3--:R-:W-:Y:S01]  /*02d0*/  FSETP.GT.AND P0, PT, R9.reuse, R10, PT ;  /* 0x0000000a0900720b */ /* 0x048fe20003f04000 */
[----:B-1----:R-:W-:-:S06]  /*02e0*/  FADD R3, R9, -R10 ;  /* 0x8000000a09037221 */ /* 0x002fcc0000000000 */
[----:B------:R-:W-:Y:S01]  /*02f0*/  @!P1 IMAD.MOV R7, RZ, RZ, -0x1 ;  /* 0xffffffffff079424 */ /* 0x000fe200078e02ff */
[----:B------:R-:W-:Y:S01]  /*0300*/  FSETP.GEU.AND P1, PT, R9, R10, PT ;  /* 0x0000000a0900720b */ /* 0x000fe20003f2e000 */
[----:B------:R-:W-:-:S04]  /*0310*/  @P2 IMAD.MOV R7, RZ, RZ, R5 ;  /* 0x000000ffff072224 */ /* 0x000fc800078e0205 */
[C---:B------:R-:W-:Y:S01]  /*0320*/  VIADD R5, R7.reuse, 0x1 ;  /* 0x0000000107057836 */ /* 0x040fe20000000000 */
[----:B------:R-:W-:Y:S02]  /*0330*/  @!P0 IADD3 R5, PT, PT, R7, RZ, RZ ;  /* 0x000000ff07058210 */ /* 0x000fe40007ffe0ff */
[----:B------:R-:W-:-:S03]  /*0340*/  FSETP.GEU.AND P0, PT, |R6|, |R3|, PT ;  /* 0x400000030600720b */ /* 0x000fc60003f0e200 */
[----:B------:R-:W-:Y:S01]  /*0350*/  VIADD R2, R5, 0xffffffff ;  /* 0xffffffff05027836 */ /* 0x000fe20000000000 */
[----:B------:R-:W-:Y:S01]  /*0360*/  FSEL R3, |R6|, |R3|, !P0 ;  /* 0x4000000306037208 */ /* 0x000fe20004000200 */
[----:B------:R-:W-:-:S05]  /*0370*/  @P1 IMAD.MOV R2, RZ, RZ, R5 ;  /* 0x000000ffff021224 */ /* 0x000fca00078e0205 */
[----:B------:R-:W-:-:S05]  /*0380*/  I2FP.F32.S32 R2, R2 ;  /* 0x0000000200027245 */ /* 0x000fca0000201400 */
[----:B------:R-:W-:Y:S01]  /*0390*/  FMUL R2, R2, 0.5 ;  /* 0x3f00000002027820 */ /* 0x000fe20000400000 */
[----:B----4-:R-:W-:-:S03]  /*03a0*/  FADD R0, -R9, R0 ;  /* 0x0000000009007221 */ /* 0x010fc60000000100 */
[----:B------:R-:W-:-:S04]  /*03b0*/  FMUL R2, R2, R3 ;  /* 0x0000000302027220 */ /* 0x000fc80000400000 */
[----:B------:R-:W-:-:S04]  /*03c0*/  FMUL R3, R2, R2 ;  /* 0x0000000202037220 */ /* 0x000fc80000400000 */
[----:B------:R-:W-:-:S04]  /*03d0*/  FFMA R5, R0, R0, R3 ;  /* 0x0000000000057223 */ /* 0x000fc80000000003 */
[----:B------:R-:W0:Y:S02]  /*03e0*/  F2F.F64.F32 R2, R5 ;  /* 0x0000000500027310 */ /* 0x000e240000201800 */
[----:B0-----:R-:W-:-:S10]  /*03f0*/  DADD R2, R2, UR6 ;  /* 0x0000000602027e29 */ /* 0x001fd40008000000 */
[----:B------:R-:W0:Y:S02]  /*0400*/  F2F.F32.F64 R2, R2 ;  /* 0x0000000200027310 */ /* 0x000e240000301000 */
[----:B0-----:R-:W-:-:S06]  /*0410*/  VIADD R6, R2, 0xf3000000 ;  /* 0xf300000002067836 */ /* 0x001fcc0000000000 */
[----:B------:R0:W1:Y:S01]  /*0420*/  MUFU.RSQ R7, R2 ;  /* 0x0000000200077308 */ /* 0x0000620000001400 */
[----:B------:R-:W-:-:S13]  /*0430*/  ISETP.GT.U32.AND P0, PT, R6, 0x727fffff, PT ;  /* 0x727fffff0600780c */ /* 0x000fda0003f04070 */
[----:B0-----:R-:W-:Y:S05]  /*0440*/  @!P0 BRA `(.L_x_2) ;  /* 0x0000000000108947 */ /* 0x001fea0003800000 */
[----:B------:R-:W-:-:S07]  /*0450*/  MOV R9, 0x470 ;  /* 0x0000047000097802 */ /* 0x000fce0000000f00 */
[----:B-1----:R-:W-:Y:S05]  /*0460*/  CALL.REL.NOINC `($__internal_0_$__cuda_sm20_sqrt_rn_f32_slowpath) ;  /* 0x0000000000607944 */ /* 0x002fea0003c00000 */
[----:B------:R-:W-:Y:S01]  /*0470*/  MOV R3, R5 ;  /* 0x0000000500037202 */ /* 0x000fe20000000f00 */
[----:B------:R-:W-:Y:S06]  /*0480*/  BRA `(.L_x_3) ;  /* 0x0000000000107947 */ /* 0x000fec0003800000 */
.L_x_2:
[----:B-1----:R-:W-:Y:S01]  /*0490*/  FMUL.FTZ R3, R2, R7 ;  /* 0x0000000702037220 */ /* 0x002fe20000410000 */
[----:B------:R-:W-:-:S03]  /*04a0*/  FMUL.FTZ R5, R7, 0.5 ;  /* 0x3f00000007057820 */ /* 0x000fc60000410000 */
[----:B------:R-:W-:-:S04]  /*04b0*/  FFMA R2, -R3, R3, R2 ;  /* 0x0000000303027223 */ /* 0x000fc80000000102 */
[----:B------:R-:W-:-:S07]  /*04c0*/  FFMA R3, R2, R5, R3 ;  /* 0x0000000502037223 */ /* 0x000fce0000000003 */
.L_x_3:
[----:B------:R-:W-:Y:S05]  /*04d0*/  BSYNC.RECONVERGENT B0 ;  /* 0x0000000000007941 */ /* 0x000fea0003800200 */
.L_x_1:
[----:B------:R-:W0:Y:S01]  /*04e0*/  MUFU.RCP R2, R3 ;  /* 0x0000000300027308 */ /* 0x000e220000001000 */
[----:B------:R-:W-:Y:S07]  /*04f0*/  BSSY.RECONVERGENT B0, `(.L_x_4) ;  /* 0x000000b000007945 */ /* 0x000fee0003800200 */
[----:B------:R-:W1:Y:S01]  /*0500*/  FCHK P0, R0, R3 ;  /* 0x0000000300007302 */ /* 0x000e620000000000 */
[----:B0-----:R-:W-:-:S04]  /*0510*/  FFMA R5, R2, -R3, 1 ;  /* 0x3f80000002057423 */ /* 0x001fc80000000803 */
[----:B------:R-:W-:-:S04]  /*0520*/  FFMA R5, R2, R5, R2 ;  /* 0x0000000502057223 */ /* 0x000fc80000000002 */
[----:B------:R-:W-:-:S04]  /*0530*/  FFMA R2, R0, R5, RZ ;  /* 0x0000000500027223 */ /* 0x000fc800000000ff */
[----:B------:R-:W-:-:S04]  /*0540*/  FFMA R6, R2, -R3, R0 ;  /* 0x8000000302067223 */ /* 0x000fc80000000000 */
[----:B------:R-:W-:Y:S01]  /*0550*/  FFMA R7, R5, R6, R2 ;  /* 0x0000000605077223 */ /* 0x000fe20000000002 */
[----:B-1----:R-:W-:Y:S06]  /*0560*/  @!P0 BRA `(.L_x_5) ;  /* 0x00000000000c8947 */ /* 0x002fec0003800000 */
[----:B------:R-:W-:-:S07]  /*0570*/  MOV R2, 0x590 ;  /* 0x0000059000027802 */ /* 0x000fce0000000f00 */
[----:B------:R-:W-:Y:S05]  /*0580*/  CALL.REL.NOINC `($__internal_1_$__cuda_sm3x_div_rn_noftz_f32_slowpath) ;  /* 0x0000000000747944 */ /* 0x000fea0003c00000 */
[----:B------:R-:W-:-:S07]  /*0590*/  IMAD.MOV.U32 R7, RZ, RZ, R0 ;  /* 0x000000ffff077224 */ /* 0x000fce00078e0000 */
.L_x_5:
[----:B------:R-:W-:Y:S05]  /*05a0*/  BSYNC.RECONVERGENT B0 ;  /* 0x0000000000007941 */ /* 0x000fea0003800200 */
.L_x_4:
[----:B------:R-:W0:Y:S02]  /*05b0*/  LDC.64 R2, c[0x0][0x388] ;  /* 0x0000e200ff027b82 */ /* 0x000e240000000a00 */
[----:B0-----:R-:W-:-:S05]  /*05c0*/  IMAD.WIDE R4, R4, 0x4, R2 ;  /* 0x0000000404047825 */ /* 0x001fca00078e0202 */
[----:B------:R-:W-:Y:S01]  /*05d0*/  STG.E desc[UR4][R4.64], R7 ;  /* 0x0000000704007986 */ /* 0x000fe2000c101904 */
[----:B------:R-:W-:Y:S05]  /*05e0*/  EXIT ;  /* 0x000000000000794d */ /* 0x000fea0003800000 */
        .weak           $__internal_0_$__cuda_sm20_sqrt_rn_f32_slowpath
        .type           $__internal_0_$__cuda_sm20_sqrt_rn_f32_slowpath,@function
        .size           $__internal_0_$__cuda_sm20_sqrt_rn_f32_slowpath,($__internal_1_$__cuda_sm3x_div_rn_noftz_f32_slowpath - $__internal_0_$__cuda_sm20_sqrt_rn_f32_slowpath)
$__internal_0_$__cuda_sm20_sqrt_rn_f32_slowpath:
[----:B------:R-:W-:-:S13]  /*05f0*/  LOP3.LUT P0, RZ, R2, 0x7fffffff, RZ, 0xc0, !PT ;  /* 0x7fffffff02ff7812 */ /* 0x000fda000780c0ff */
[----:B------:R-:W-:Y:S01]  /*0600*/  @!P0 IMAD.MOV.U32 R3, RZ, RZ, R2 ;  /* 0x000000ffff038224 */ /* 0x000fe200078e0002 */
[----:B------:R-:W-:Y:S06]  /*0610*/  @!P0 BRA `(.L_x_6) ;  /* 0x0000000000408947 */ /* 0x000fec0003800000 */
[----:B------:R-:W-:-:S13]  /*0620*/  FSETP.GEU.FTZ.AND P0, PT, R2, RZ, PT ;  /* 0x000000ff0200720b */ /* 0x000fda0003f1e000 */
[----:B------:R-:W-:Y:S01]  /*0630*/  @!P0 IMAD.MOV.U32 R3, RZ, RZ, 0x7fffffff ;  /* 0x7fffffffff038424 */ /* 0x000fe200078e00ff */
[----:B------:R-:W-:Y:S06]  /*0640*/  @!P0 BRA `(.L_x_6) ;  /* 0x0000000000348947 */ /* 0x000fec0003800000 */
[----:B------:R-:W-:-:S13]  /*0650*/  FSETP.GTU.FTZ.AND P0, PT, |R2|, +INF , PT ;  /* 0x7f8000000200780b */ /* 0x000fda0003f1c200 */
[----:B------:R-:W-:Y:S01]  /*0660*/  @P0 FADD.FTZ R3, R2, 1 ;  /* 0x3f80000002030421 */ /* 0x000fe20000010000 */
[----:B------:R-:W-:Y:S06]  /*0670*/  @P0 BRA `(.L_x_6) ;  /* 0x0000000000280947 */ /* 0x000fec0003800000 */
[----:B------:R-:W-:-:S13]  /*0680*/  FSETP.NEU.FTZ.AND P0, PT, |R2|, +INF , PT ;  /* 0x7f8000000200780b */ /* 0x000fda0003f1d200 */
[----:B------:R-:W-:-:S04]  /*0690*/  @P0 FFMA R5, R2, 1.84467440737095516160e+19, RZ ;  /* 0x5f80000002050823 */ /* 0x000fc800000000ff */
[----:B------:R-:W0:Y:S02]  /*06a0*/  @P0 MUFU.RSQ R6, R5 ;  /* 0x0000000500060308 */ /* 0x000e240000001400 */
[----:B0-----:R-:W-:Y:S01]  /*06b0*/  @P0 FMUL.FTZ R8, R5, R6 ;  /* 0x0000000605080220 */ /* 0x001fe20000410000 */
[----:B------:R-:W-:-:S03]  /*06c0*/  @P0 FMUL.FTZ R6, R6, 0.5 ;  /* 0x3f00000006060820 */ /* 0x000fc60000410000 */
[----:B------:R-:W-:-:S04]  /*06d0*/  @P0 FADD.FTZ R3, -R8, -RZ ;  /* 0x800000ff08030221 */ /* 0x000fc80000010100 */
[----:B------:R-:W-:Y:S01]  /*06e0*/  @P0 FFMA R7, R8, R3, R5 ;  /* 0x0000000308070223 */ /* 0x000fe20000000005 */
[----:B------:R-:W-:-:S03]  /*06f0*/  @!P0 MOV R3, R2 ;  /* 0x0000000200038202 */ /* 0x000fc60000000f00 */
[----:B------:R-:W-:-:S04]  /*0700*/  @P0 FFMA R6, R7, R6, R8 ;  /* 0x0000000607060223 */ /* 0x000fc80000000008 */
[----:B------:R-:W-:-:S07]  /*0710*/  @P0 FMUL.FTZ R3, R6, 2.3283064365386962891e-10 ;  /* 0x2f80000006030820 */ /* 0x000fce0000410000 */
.L_x_6:
[----:B------:R-:W-:Y:S02]  /*0720*/  IMAD.MOV.U32 R5, RZ, RZ, R3 ;  /* 0x000000ffff057224 */ /* 0x000fe400078e0003 */
[----:B------:R-:W-:Y:S02]  /*0730*/  IMAD.MOV.U32 R2, RZ, RZ, R9 ;  /* 0x000000ffff027224 */ /* 0x000fe400078e0009 */
[----:B------:R-:W-:-:S04]  /*0740*/  IMAD.MOV.U32 R3, RZ, RZ, 0x0 ;  /* 0x00000000ff037424 */ /* 0x000fc800078e00ff */
[----:B------:R-:W-:Y:S05]  /*0750*/  RET.REL.NODEC R2 `(D2_func2D) ;  /* 0xfffffff802287950 */ /* 0x000fea0003c3ffff */
        .weak           $__internal_1_$__cuda_sm3x_div_rn_noftz_f32_slowpath
        .type           $__internal_1_$__cuda_sm3x_div_rn_noftz_f32_slowpath,@function
        .size           $__internal_1_$__cuda_sm3x_div_rn_noftz_f32_slowpath,(.L_x_40 - $__internal_1_$__cuda_sm3x_div_rn_noftz_f32_slowpath)
$__internal_1_$__cuda_sm3x_div_rn_noftz_f32_slowpath:
[----:B------:R-:W-:Y:S01]  /*0760*/  SHF.R.U32.HI R6, RZ, 0x17, R3 ;  /* 0x00000017ff067819 */ /* 0x000fe20000011603 */
[----:B------:R-:W-:Y:S01]  /*0770*/  BSSY.RECONVERGENT B1, `(.L_x_7) ;  /* 0x0000063000017945 */ /* 0x000fe20003800200 */
[--C-:B------:R-:W-:Y:S02]  /*0780*/  SHF.R.U32.HI R5, RZ, 0x17, R0.reuse ;  /* 0x00000017ff057819 */ /* 0x100fe40000011600 */
[----:B------:R-:W-:Y:S01]  /*0790*/  LOP3.LUT R10, R6, 0xff, RZ, 0xc0, !PT ;  /* 0x000000ff060a7812 */ /* 0x000fe200078ec0ff */
[----:B------:R-:W-:Y:S01]  /*07a0*/  IMAD.MOV.U32 R6, RZ, RZ, R0 ;  /* 0x000000ffff067224 */ /* 0x000fe200078e0000 */
[----:B------:R-:W-:Y:S02]  /*07b0*/  LOP3.LUT R5, R5, 0xff, RZ, 0xc0, !PT ;  /* 0x000000ff05057812 */ /* 0x000fe400078ec0ff */
[----:B------:R-:W-:-:S03]  /*07c0*/  IADD3 R9, PT, PT, R10, -0x1, RZ ;  /* 0xffffffff0a097810 */ /* 0x000fc60007ffe0ff */
[----:B------:R-:W-:Y:S01]  /*07d0*/  VIADD R8, R5, 0xffffffff ;  /* 0xffffffff05087836 */ /* 0x000fe20000000000 */
[----:B------:R-:W-:-:S04]  /*07e0*/  ISETP.GT.U32.AND P0, PT, R9, 0xfd, PT ;  /* 0x000000fd0900780c */ /* 0x000fc80003f04070 */
[----:B------:R-:W-:-:S13]  /*07f0*/  ISETP.GT.U32.OR P0, PT, R8, 0xfd, P0 ;  /* 0x000000fd0800780c */ /* 0x000fda0000704470 */
[----:B------:R-:W-:Y:S01]  /*0800*/  @!P0 IMAD.MOV.U32 R7, RZ, RZ, RZ ;  /* 0x000000ffff078224 */ /* 0x000fe200078e00ff */
[----:B------:R-:W-:Y:S06]  /*0810*/  @!P0 BRA `(.L_x_8) ;  /* 0x00000000005c8947 */ /* 0x000fec0003800000 */
[----:B------:R-:W-:Y:S02]  /*0820*/  FSETP.GTU.FTZ.AND P1, PT, |R3|, +INF , PT ;  /* 0x7f8000000300780b */ /* 0x000fe40003f3c200 */
[----:B------:R-:W-:-:S04]  /*0830*/  FSETP.GTU.FTZ.AND P0, PT, |R0|, +INF , PT ;  /* 0x7f8000000000780b */ /* 0x000fc80003f1c200 */
[----:B------:R-:W-:-:S13]  /*0840*/  PLOP3.LUT P0, PT, P0, P1, PT, 0xf8, 0x8f ;  /* 0x00000000008f781c */ /* 0x000fda0000703f70 */
[----:B------:R-:W-:Y:S05]  /*0850*/  @P0 BRA `(.L_x_9) ;  /* 0x00000004004c0947 */ /* 0x000fea0003800000 */
[----:B------:R-:W-:-:S13]  /*0860*/  LOP3.LUT P0, RZ, R3, 0x7fffffff, R6, 0xc8, !PT ;  /* 0x7fffffff03ff7812 */ /* 0x000fda000780c806 */
[----:B------:R-:W-:Y:S05]  /*0870*/  @!P0 BRA `(.L_x_10) ;  /* 0x00000004003c8947 */ /* 0x000fea0003800000 */
[C---:B------:R-:W-:Y:S02]  /*0880*/  FSETP.NEU.FTZ.AND P2, PT, |R0|.reuse, +INF , PT ;  /* 0x7f8000000000780b */ /* 0x040fe40003f5d200 */
[----:B------:R-:W-:Y:S02]  /*0890*/  FSETP.NEU.FTZ.AND P1, PT, |R3|, +INF , PT ;  /* 0x7f8000000300780b */ /* 0x000fe40003f3d200 */
[----:B------:R-:W-:-:S11]  /*08a0*/  FSETP.NEU.FTZ.AND P0, PT, |R0|, +INF , PT ;  /* 0x7f8000000000780b */ /* 0x000fd60003f1d200 */
[----:B------:R-:W-:Y:S05]  /*08b0*/  @!P1 BRA !P2, `(.L_x_10) ;  /* 0x00000004002c9947 */ /* 0x000fea0005000000 */
[----:B------:R-:W-:-:S04]  /*08c0*/  LOP3.LUT P2, RZ, R6, 0x7fffffff, RZ, 0xc0, !PT ;  /* 0x7fffffff06ff7812 */ /* 0x000fc8000784c0ff */
[----:B------:R-:W-:-:S13]  /*08d0*/  PLOP3.LUT P1, PT, P1, P2, PT, 0x2f, 0xf2 ;  /* 0x0000000000f2781c */ /* 0x000fda0000f24577 */
[----:B------:R-:W-:Y:S05]  /*08e0*/  @P1 BRA `(.L_x_11) ;  /* 0x0000000400181947 */ /* 0x000fea0003800000 */
[----:B------:R-:W-:-:S04]  /*08f0*/  LOP3.LUT P1, RZ, R3, 0x7fffffff, RZ, 0xc0, !PT ;  /* 0x7fffffff03ff7812 */ /* 0x000fc8000782c0ff */
[----:B------:R-:W-:-:S13]  /*0900*/  PLOP3.LUT P0, PT, P0, P1, PT, 0x2f, 0xf2 ;  /* 0x0000000000f2781c */ /* 0x000fda0000702577 */
[----:B------:R-:W-:Y:S05]  /*0910*/  @P0 BRA `(.L_x_12) ;  /* 0x0000000400000947 */ /* 0x000fea0003800000 */
[----:B------:R-:W-:Y:S02]  /*0920*/  ISETP.GE.AND P0, PT, R8, RZ, PT ;  /* 0x000000ff0800720c */ /* 0x000fe40003f06270 */
[----:B------:R-:W-:-:S11]  /*0930*/  ISETP.GE.AND P1, PT, R9, RZ, PT ;  /* 0x000000ff0900720c */ /* 0x000fd60003f26270 */
[----:B------:R-:W-:Y:S01]  /*0940*/  @P0 MOV R7, RZ ;  /* 0x000000ff00070202 */ /* 0x000fe20000000f00 */
[----:B------:R-:W-:Y:S02]  /*0950*/  @!P0 IMAD.MOV.U32 R7, RZ, RZ, -0x40 ;  /* 0xffffffc0ff078424 */ /* 0x000fe400078e00ff */
[----:B------:R-:W-:Y:S01]  /*0960*/  @!P0 FFMA R6, R0, 1.84467440737095516160e+19, RZ ;  /* 0x5f80000000068823 */ /* 0x000fe200000000ff */
[----:B------:R-:W-:Y:S01]  /*0970*/  @!P1 FFMA R3, R3, 1.84467440737095516160e+19, RZ ;  /* 0x5f80000003039823 */ /* 0x000fe200000000ff */
[----:B------:R-:W-:-:S07]  /*0980*/  @!P1 VIADD R7, R7, 0x40 ;  /* 0x0000004007079836 */ /* 0x000fce0000000000 */
.L_x_8:
[----:B------:R-:W-:Y:S01]  /*0990*/  LEA R0, R10, 0xc0800000, 0x17 ;  /* 0xc08000000a007811 */ /* 0x000fe200078eb8ff */
[----:B------:R-:W-:Y:S01]  /*09a0*/  BSSY.RECONVERGENT B2, `(.L_x_13) ;  /* 0x0000036000027945 */ /* 0x000fe20003800200 */
[----:B------:R-:W-:-:S03]  /*09b0*/  IADD3 R5, PT, PT, R5, -0x7f, RZ ;  /* 0xffffff8105057810 */ /* 0x000fc60007ffe0ff */
[----:B------:R-:W-:Y:S02]  /*09c0*/  IMAD.IADD R3, R3, 0x1, -R0 ;  /* 0x0000000103037824 */ /* 0x000fe400078e0a00 */
[----:B------:R-:W-:Y:S02]  /*09d0*/  IMAD R0, R5, -0x800000, R6 ;  /* 0xff80000005007824 */ /* 0x000fe400078e0206 */
[----:B------:R-:W0:Y:S01]  /*09e0*/  MUFU.RCP R8, R3 ;  /* 0x0000000300087308 */ /* 0x000e220000001000 */
[----:B------:R-:W-:-:S04]  /*09f0*/  FADD.FTZ R9, -R3, -RZ ;  /* 0x800000ff03097221 */ /* 0x000fc80000010100 */
[----:B0-----:R-:W-:-:S04]  /*0a00*/  FFMA R11, R8, R9, 1 ;  /* 0x3f800000080b7423 */ /* 0x001fc80000000009 */
[----:B------:R-:W-:-:S04]  /*0a10*/  FFMA R13, R8, R11, R8 ;  /* 0x0000000b080d7223 */ /* 0x000fc80000000008 */
[----:B------:R-:W-:-:S04]  /*0a20*/  FFMA R6, R0, R13, RZ ;  /* 0x0000000d00067223 */ /* 0x000fc800000000ff */
[----:B------:R-:W-:-:S04]  /*0a30*/  FFMA R11, R9, R6, R0 ;  /* 0x00000006090b7223 */ /* 0x000fc80000000000 */
[----:B------:R-:W-:Y:S01]  /*0a40*/  FFMA R8, R13, R11, R6 ;  /* 0x0000000b0d087223 */ /* 0x000fe20000000006 */
[----:B------:R-:W-:-:S03]  /*0a50*/  IADD3 R6, PT, PT, R5, 0x7f, -R10 ;  /* 0x0000007f05067810 */ /* 0x000fc60007ffe80a */
[----:B------:R-:W-:Y:S02]  /*0a60*/  FFMA R9, R9, R8, R0 ;  /* 0x0000000809097223 */ /* 0x000fe40000000000 */
[----:B------:R-:W-:Y:S02]  /*0a70*/  IMAD.IADD R6, R6, 0x1, R7 ;  /* 0x0000000106067824 */ /* 0x000fe400078e0207 */
[----:B------:R-:W-:-:S05]  /*0a80*/  FFMA R0, R13, R9, R8 ;  /* 0x000000090d007223 */ /* 0x000fca0000000008 */
[----:B------:R-:W-:-:S04]  /*0a90*/  SHF.R.U32.HI R3, RZ, 0x17, R0 ;  /* 0x00000017ff037819 */ /* 0x000fc80000011600 */
[----:B------:R-:W-:-:S05]  /*0aa0*/  LOP3.LUT R3, R3, 0xff, RZ, 0xc0, !PT ;  /* 0x000000ff03037812 */ /* 0x000fca00078ec0ff */
[----:B------:R-:W-:-:S04]  /*0ab0*/  IMAD.IADD R7, R3, 0x1, R6 ;  /* 0x0000000103077824 */ /* 0x000fc800078e0206 */
[----:B------:R-:W-:-:S05]  /*0ac0*/  VIADD R3, R7, 0xffffffff ;  /* 0xffffffff07037836 */ /* 0x000fca0000000000 */
[----:B------:R-:W-:-:S13]  /*0ad0*/  ISETP.GE.U32.AND P0, PT, R3, 0xfe, PT ;  /* 0x000000fe0300780c */ /* 0x000fda0003f06070 */
[----:B------:R-:W-:Y:S05]  /*0ae0*/  @!P0 BRA `(.L_x_14) ;  /* 0x0000000000808947 */ /* 0x000fea0003800000 */
[----:B------:R-:W-:-:S13]  /*0af0*/  ISETP.GT.AND P0, PT, R7, 0xfe, PT ;  /* 0x000000fe0700780c */ /* 0x000fda0003f04270 */
[----:B------:R-:W-:Y:S05]  /*0b00*/  @P0 BRA `(.L_x_15) ;  /* 0x00000000006c0947 */ /* 0x000fea0003800000 */
[----:B------:R-:W-:-:S13]  /*0b10*/  ISETP.GE.AND P0, PT, R7, 0x1, PT ;  /* 0x000000010700780c */ /* 0x000fda0003f06270 */
[----:B------:R-:W-:Y:S05]  /*0b20*/  @P0 BRA `(.L_x_16) ;  /* 0x0000000000740947 */ /* 0x000fea0003800000 */
[----:B------:R-:W-:Y:S02]  /*0b30*/  ISETP.GE.AND P0, PT, R7, -0x18, PT ;  /* 0xffffffe80700780c */ /* 0x000fe40003f06270 */
[----:B------:R-:W-:-:S11]  /*0b40*/  LOP3.LUT R0, R0, 0x80000000, RZ, 0xc0, !PT ;  /* 0x8000000000007812 */ /* 0x000fd600078ec0ff */
[----:B------:R-:W-:Y:S05]  /*0b50*/  @!P0 BRA `(.L_x_16) ;  /* 0x0000000000688947 */ /* 0x000fea0003800000 */
[CCC-:B------:R-:W-:Y:S01]  /*0b60*/  FFMA.RZ R3, R13.reuse, R9.reuse, R8.reuse ;  /* 0x000000090d037223 */ /* 0x1c0fe2000000c008 */
[-CC-:B------:R-:W-:Y:S01]  /*0b70*/  FFMA.RM R6, R13, R9.reuse, R8.reuse ;  /* 0x000000090d067223 */ /* 0x180fe20000004008 */
[C---:B------:R-:W-:Y:S02]  /*0b80*/  ISETP.NE.AND P2, PT, R7.reuse, RZ, PT ;  /* 0x000000ff0700720c */ /* 0x040fe40003f45270 */
[----:B------:R-:W-:Y:S02]  /*0b90*/  ISETP.NE.AND P1, PT, R7, RZ, PT ;  /* 0x000000ff0700720c */ /* 0x000fe40003f25270 */
[----:B------:R-:W-:Y:S01]  /*0ba0*/  LOP3.LUT R5, R3, 0x7fffff, RZ, 0xc0, !PT ;  /* 0x007fffff03057812 */ /* 0x000fe200078ec0ff */
[----:B------:R-:W-:Y:S01]  /*0bb0*/  FFMA.RP R3, R13, R9, R8 ;  /* 0x000000090d037223 */ /* 0x000fe20000008008 */
[----:B------:R-:W-:Y:S01]  /*0bc0*/  IADD3 R8, PT, PT, R7, 0x20, RZ ;  /* 0x0000002007087810 */ /* 0x000fe20007ffe0ff */
[----:B------:R-:W-:Y:S01]  /*0bd0*/  IMAD.MOV R7, RZ, RZ, -R7 ;  /* 0x000000ffff077224 */ /* 0x000fe200078e0a07 */
[----:B------:R-:W-:-:S02]  /*0be0*/  LOP3.LUT R5, R5, 0x800000, RZ, 0xfc, !PT ;  /* 0x0080000005057812 */ /* 0x000fc400078efcff */
[----:B------:R-:W-:Y:S02]  /*0bf0*/  FSETP.NEU.FTZ.AND P0, PT, R3, R6, PT ;  /* 0x000000060300720b */ /* 0x000fe40003f1d000 */
[----:B------:R-:W-:Y:S02]  /*0c00*/  SHF.L.U32 R8, R5, R8, RZ ;  /* 0x0000000805087219 */ /* 0x000fe400000006ff */
[----:B------:R-:W-:Y:S02]  /*0c10*/  SEL R6, R7, RZ, P2 ;  /* 0x000000ff07067207 */ /* 0x000fe40001000000 */
[----:B------:R-:W-:Y:S02]  /*0c20*/  ISETP.NE.AND P1, PT, R8, RZ, P1 ;  /* 0x000000ff0800720c */ /* 0x000fe40000f25270 */
[----:B------:R-:W-:Y:S02]  /*0c30*/  SHF.R.U32.HI R6, RZ, R6, R5 ;  /* 0x00000006ff067219 */ /* 0x000fe40000011605 */
[----:B------:R-:W-:-:S02]  /*0c40*/  PLOP3.LUT P0, PT, P0, P1, PT, 0xf8, 0x8f ;  /* 0x00000000008f781c */ /* 0x000fc40000703f70 */
[----:B------:R-:W-:Y:S02]  /*0c50*/  SHF.R.U32.HI R8, RZ, 0x1, R6 ;  /* 0x00000001ff087819 */ /* 0x000fe40000011606 */
[----:B------:R-:W-:-:S04]  /*0c60*/  SEL R3, RZ, 0x1, !P0 ;  /* 0x00000001ff037807 */ /* 0x000fc80004000000 */
[----:B------:R-:W-:-:S04]  /*0c70*/  LOP3.LUT R3, R3, 0x1, R8, 0xf8, !PT ;  /* 0x0000000103037812 */ /* 0x000fc800078ef808 */
[----:B------:R-:W-:-:S05]  /*0c80*/  LOP3.LUT R3, R3, R6, RZ, 0xc0, !PT ;  /* 0x0000000603037212 */ /* 0x000fca00078ec0ff */
[----:B------:R-:W-:-:S05]  /*0c90*/  IMAD.IADD R3, R8, 0x1, R3 ;  /* 0x0000000108037824 */ /* 0x000fca00078e0203 */
[----:B------:R-:W-:Y:S01]  /*0ca0*/  LOP3.LUT R0, R3, R0, RZ, 0xfc, !PT ;  /* 0x0000000003007212 */ /* 0x000fe200078efcff */
[----:B------:R-:W-:Y:S06]  /*0cb0*/  BRA `(.L_x_16) ;  /* 0x0000000000107947 */ /* 0x000fec0003800000 */
.L_x_15:
[----:B------:R-:W-:-:S04]  /*0cc0*/  LOP3.LUT R0, R0, 0x80000000, RZ, 0xc0, !PT ;  /* 0x8000000000007812 */ /* 0x000fc800078ec0ff */
[----:B------:R-:W-:Y:S01]  /*0cd0*/  LOP3.LUT R0, R0, 0x7f800000, RZ, 0xfc, !PT ;  /* 0x7f80000000007812 */ /* 0x000fe200078efcff */
[----:B------:R-:W-:Y:S06]  /*0ce0*/  BRA `(.L_x_16) ;  /* 0x0000000000047947 */ /* 0x000fec0003800000 */
.L_x_14:
[----:B------:R-:W-:-:S07]  /*0cf0*/  LEA R0, R6, R0, 0x17 ;  /* 0x0000000006007211 */ /* 0x000fce00078eb8ff */
.L_x_16:
[----:B------:R-:W-:Y:S05]  /*0d00*/  BSYNC.RECONVERGENT B2 ;  /* 0x0000000000027941 */ /* 0x000fea0003800200 */
.L_x_13:
[----:B------:R-:W-:Y:S05]  /*0d10*/  BRA `(.L_x_17) ;  /* 0x0000000000207947 */ /* 0x000fea0003800000 */
.L_x_12:
[----:B------:R-:W-:-:S04]  /*0d20*/  LOP3.LUT R0, R3, 0x80000000, R6, 0x48, !PT ;  /* 0x8000000003007812 */ /* 0x000fc800078e4806 */
[----:B------:R-:W-:Y:S01]  /*0d30*/  LOP3.LUT R0, R0, 0x7f800000, RZ, 0xfc, !PT ;  /* 0x7f80000000007812 */ /* 0x000fe200078efcff */
[----:B------:R-:W-:Y:S06]  /*0d40*/  BRA `(.L_x_17) ;  /* 0x0000000000147947 */ /* 0x000fec0003800000 */
.L_x_11:
[----:B------:R-:W-:Y:S01]  /*0d50*/  LOP3.LUT R0, R3, 0x80000000, R6, 0x48, !PT ;  /* 0x8000000003007812 */ /* 0x000fe200078e4806 */
[----:B------:R-:W-:Y:S06]  /*0d60*/  BRA `(.L_x_17) ;  /* 0x00000000000c7947 */ /* 0x000fec0003800000 */
.L_x_10:
[----:B------:R-:W0:Y:S01]  /*0d70*/  MUFU.RSQ R0, -QNAN ;  /* 0xffc0000000007908 */ /* 0x000e220000001400 */
[----:B------:R-:W-:Y:S05]  /*0d80*/  BRA `(.L_x_17) ;  /* 0x0000000000047947 */ /* 0x000fea0003800000 */
.L_x_9:
[----:B------:R-:W-:-:S07]  /*0d90*/  FADD.FTZ R0, R0, R3 ;  /* 0x0000000300007221 */ /* 0x000fce0000010000 */
.L_x_17:
[----:B------:R-:W-:Y:S05]  /*0da0*/  BSYNC.RECONVERGENT B1 ;  /* 0x0000000000017941 */ /* 0x000fea0003800200 */
.L_x_7:
[----:B------:R-:W-:-:S04]  /*0db0*/  IMAD.MOV.U32 R3, RZ, RZ, 0x0 ;  /* 0x00000000ff037424 */ /* 0x000fc800078e00ff */
[----:B0-----:R-:W-:Y:S05]  /*0dc0*/  RET.REL.NODEC R2 `(D2_func2D) ;  /* 0xfffffff0028c7950 */ /* 0x001fea0003c3ffff */
.L_x_18:
        /* <DEDUP_REMOVED lines=11> */
.L_x_40:


//--------------------- .text.D1_func2D           --------------------------
	.section	.text.D1_func2D,"ax",@progbits
	.align	128
        .global         D1_func2D
        .type           D1_func2D,@function
        .size           D1_func2D,(.L_x_42 - D1_func2D)
        .other          D1_func2D,@"STO_CUDA_ENTRY STV_DEFAULT"
D1_func2D:
.text.D1_func2D:
        /* <DEDUP_REMOVED lines=14> */
[----:B------:R-:W-:Y:S01]  /*00e0*/  VIADD R7, R3, 0x1 ;  /* 0x0000000103077836 */ /* 0x000fe20000000000 */
[----:B------:R-:W0:Y:S01]  /*00f0*/  LDC.64 R4, c[0x0][0x380] ;  /* 0x0000e000ff047b82 */ /* 0x000e220000000a00 */
[----:B------:R-:W1:Y:S01]  /*0100*/  LDCU.64 UR4, c[0x0][0x358] ;  /* 0x00006b00ff0477ac */ /* 0x000e620008000a00 */
[----:B------:R-:W-:Y:S02]  /*0110*/  IMAD R2, R12, UR6, R3 ;  /* 0x000000060c027c24 */ /* 0x000fe4000f8e0203 */
[----:B------:R-:W-:Y:S01]  /*0120*/  ISETP.GE.AND P0, PT, R7, UR6, PT ;  /* 0x0000000607007c0c */ /* 0x000fe2000bf06270 */
[----:B------:R-:W-:-:S12]  /*0130*/  IMAD.MOV.U32 R11, RZ, RZ, 0x4 ;  /* 0x00000004ff0b7424 */ /* 0x000fd800078e00ff */
[C---:B------:R-:W-:Y:S01]  /*0140*/  @P0 VIADD R7, R3.reuse, 0xffffffff ;  /* 0xffffffff03070836 */ /* 0x040fe20000000000 */
[----:B------:R-:W-:-:S03]  /*0150*/  ISETP.NE.AND P0, PT, R3, RZ, PT ;  /* 0x000000ff0300720c */ /* 0x000fc60003f05270 */
[----:B------:R-:W-:Y:S01]  /*0160*/  IMAD R9, R12, UR6, R7 ;  /* 0x000000060c097c24 */ /* 0x000fe2000f8e0207 */
[----:B------:R-:W-:Y:S01]  /*0170*/  SEL R11, R11, 0xfffffffc, !P0 ;  /* 0xfffffffc0b0b7807 */ /* 0x000fe20004000000 */
[----:B0-----:R-:W-:Y:S01]  /*0180*/  IMAD.WIDE R6, R2, 0x4, R4 ;  /* 0x0000000402067825 */ /* 0x001fe200078e0204 */
[----:B------:R-:W-:-:S03]  /*0190*/  SEL R13, RZ, 0xffffffff, !P0 ;  /* 0xffffffffff0d7807 */ /* 0x000fc60004000000 */
[----:B------:R-:W-:Y:S01]  /*01a0*/  IMAD.WIDE R8, R9, 0x4, R4 ;  /* 0x0000000409087825 */ /* 0x000fe200078e0204 */
[----:B------:R-:W-:Y:S01]  /*01b0*/  IADD3 R10, P0, PT, R6, R11, RZ ;  /* 0x0000000b060a7210 */ /* 0x000fe20007f1e0ff */
[----:B-1----:R0:W2:Y:S04]  /*01c0*/  LDG.E R0, desc[UR4][R6.64] ;  /* 0x0000000406007981 */ /* 0x0020a8000c1e1900 */
[----:B------:R-:W2:Y:S01]  /*01d0*/  LDG.E R9, desc[UR4][R8.64] ;  /* 0x0000000408097981 */ /* 0x000ea2000c1e1900 */
[----:B------:R-:W-:Y:S02]  /*01e0*/  IMAD.X R11, R7, 0x1, R13, P0 ;  /* 0x00000001070b7824 */ /* 0x000fe400000e060d */
[----:B------:R-:W-:-:S04]  /*01f0*/  VIADD R14, R12, 0x1 ;  /* 0x000000010c0e7836 */ /* 0x000fc80000000000 */
[----:B------:R1:W3:Y:S01]  /*0200*/  LDG.E R11, desc[UR4][R10.64] ;  /* 0x000000040a0b7981 */ /* 0x0002e2000c1e1900 */
[----:B------:R-:W-:-:S13]  /*0210*/  ISETP.GE.U32.AND P0, PT, R14, UR7, PT ;  /* 0x000000070e007c0c */ /* 0x000fda000bf06070 */
[----:B------:R-:W-:-:S04]  /*0220*/  @P0 VIADD R14, R12, 0xffffffff ;  /* 0xffffffff0c0e0836 */ /* 0x000fc80000000000 */
[----:B------:R-:W-:-:S04]  /*0230*/  IMAD R3, R14, UR6, R3 ;  /* 0x000000060e037c24 */ /* 0x000fc8000f8e0203 */
[----:B------:R-:W-:-:S06]  /*0240*/  IMAD.WIDE R4, R3, 0x4, R4 ;  /* 0x0000000403047825 */ /* 0x000fcc00078e0204 */
[----:B------:R4:W5:Y:S01]  /*0250*/  LDG.E R5, desc[UR4][R4.64] ;  /* 0x0000000404057981 */ /* 0x000962000c1e1900 */
[----:B0-----:R-:W-:Y:S01]  /*0260*/  HFMA2 R6, -RZ, RZ, 0, 0 ;  /* 0x00000000ff067431 */ /* 0x001fe200000001ff */
[----:B------:R-:W-:Y:S01]  /*0270*/  UMOV UR6, 0xe2308c3a ;  /* 0xe2308c3a00067882 */ /* 0x000fe20000000000 */
[----:B------:R-:W-:Y:S01]  /*0280*/  UMOV UR7, 0x3e45798e ;  /* 0x3e45798e00077882 */ /* 0x000fe20000000000 */
[----:B-1----:R-:W-:Y:S01]  /*0290*/  IMAD.MOV.U32 R10, RZ, RZ, 0x0 ;  /* 0x00000000ff0a7424 */ /* 0x002fe200078e00ff */
[----:B------:R-:W-:Y:S01]  /*02a0*/  BSSY.RECONVERGENT B0, `(.L_x_19) ;  /* 0x000002b000007945 */ /* 0x000fe20003800200 */
[CC--:B--2---:R-:W-:Y:S02]  /*02b0*/  FSETP.GT.AND P1, PT, R9.reuse, R0.reuse, PT ;  /* 0x000000000900720b */ /* 0x0c4fe40003f24000 */
[----:B------:R-:W-:Y:S01]  /*02c0*/  FSETP.GEU.AND P2, PT, R9, R0, PT ;  /* 0x000000000900720b */ /* 0x000fe20003f4e000 */
[----:B------:R-:W-:Y:S01]  /*02d0*/  FADD R9, -R0, R9 ;  /* 0x0000000900097221 */ /* 0x000fe20000000100 */
[----:B------:R-:W-:-:S02]  /*02e0*/  SEL R3, RZ, 0x1, !P1 ;  /* 0x00000001ff037807 */ /* 0x000fc40004800000 */
[C---:B---3--:R-:W-:Y:S01]  /*02f0*/  FSETP.GT.AND P0, PT, R0.reuse, R11, PT ;  /* 0x0000000b0000720b */ /* 0x048fe20003f04000 */
[----:B----4-:R-:W-:-:S06]  /*0300*/  FADD R4, R0, -R11 ;  /* 0x8000000b00047221 */ /* 0x010fcc0000000000 */
[----:B------:R-:W-:Y:S01]  /*0310*/  @!P1 IMAD.MOV R6, RZ, RZ, -0x1 ;  /* 0xffffffffff069424 */ /* 0x000fe200078e02ff */
[----:B------:R-:W-:Y:S01]  /*0320*/  FSETP.GEU.AND P1, PT, R0, R11, PT ;  /* 0x0000000b0000720b */ /* 0x000fe20003f2e000 */
[----:B------:R-:W-:Y:S02]  /*0330*/  @P2 IMAD.MOV R6, RZ, RZ, R3 ;  /* 0x000000ffff062224 */ /* 0x000fe400078e0203 */
[----:B------:R-:W-:Y:S02]  /*0340*/  IMAD.MOV.U32 R11, RZ, RZ, 0x3fd80000 ;  /* 0x3fd80000ff0b7424 */ /* 0x000fe400078e00ff */
[----:B------:R-:W-:Y:S02]  /*0350*/  VIADD R3, R6, 0x1 ;  /* 0x0000000106037836 */ /* 0x000fe40000000000 */
[----:B------:R-:W-:Y:S01]  /*0360*/  @!P0 IMAD.MOV R3, RZ, RZ, R6 ;  /* 0x000000ffff038224 */ /* 0x000fe200078e0206 */
[----:B------:R-:W-:-:S03]  /*0370*/  FSETP.GEU.AND P0, PT, |R9|, |R4|, PT ;  /* 0x400000040900720b */ /* 0x000fc60003f0e200 */
[----:B------:R-:W-:Y:S01]  /*0380*/  VIADD R6, R3, 0xffffffff ;  /* 0xffffffff03067836 */ /* 0x000fe20000000000 */
[----:B------:R-:W-:Y:S02]  /*0390*/  FSEL R9, |R9|, |R4|, !P0 ;  /* 0x4000000409097208 */ /* 0x000fe40004000200 */
[----:B------:R-:W-:-:S04]  /*03a0*/  @P1 IADD3 R6, PT, PT, R3, RZ, RZ ;  /* 0x000000ff03061210 */ /* 0x000fc80007ffe0ff */
[----:B------:R-:W-:Y:S01]  /*03b0*/  I2FP.F32.S32 R6, R6 ;  /* 0x0000000600067245 */ /* 0x000fe20000201400 */
[----:B-----5:R-:W-:-:S04]  /*03c0*/  FADD R0, R5, -R0 ;  /* 0x8000000005007221 */ /* 0x020fc80000000000 */
[----:B------:R-:W-:-:S04]  /*03d0*/  FMUL R6, R6, 0.5 ;  /* 0x3f00000006067820 */ /* 0x000fc80000400000 */
[----:B------:R-:W-:-:S04]  /*03e0*/  FMUL R6, R6, R9 ;  /* 0x0000000906067220 */ /* 0x000fc80000400000 */
[----:B------:R-:W-:-:S04]  /*03f0*/  FMUL R3, R6, R6 ;  /* 0x0000000606037220 */ /* 0x000fc80000400000 */
[----:B------:R-:W-:-:S04]  /*0400*/  FFMA R3, R0, R0, R3 ;  /* 0x0000000000037223 */ /* 0x000fc80000000003 */
[----:B------:R-:W0:Y:S02]  /*0410*/  F2F.F64.F32 R8, R3 ;  /* 0x0000000300087310 */ /* 0x000e240000201800 */
[----:B0-----:R-:W-:-:S06]  /*0420*/  DADD R8, R8, UR6 ;  /* 0x0000000608087e29 */ /* 0x001fcc0008000000 */
[----:B------:R-:W0:Y:S04]  /*0430*/  MUFU.RSQ64H R7, R9 ;  /* 0x0000000900077308 */ /* 0x000e280000001c00 */
[----:B------:R-:W-:-:S05]  /*0440*/  VIADD R6, R9, 0xfcb00000 ;  /* 0xfcb0000009067836 */ /* 0x000fca0000000000 */
[----:B------:R-:W-:Y:S01]  /*0450*/  ISETP.GE.U32.AND P0, PT, R6, 0x7ca00000, PT ;  /* 0x7ca000000600780c */ /* 0x000fe20003f06070 */
[----:B0-----:R-:W-:-:S08]  /*0460*/  DMUL R4, R6, R6 ;  /* 0x0000000606047228 */ /* 0x001fd00000000000 */
[----:B------:R-:W-:-:S08]  /*0470*/  DFMA R4, R8, -R4, 1 ;  /* 0x3ff000000804742b */ /* 0x000fd00000000804 */
[----:B------:R-:W-:Y:S02]  /*0480*/  DFMA R10, R4, R10, 0.5 ;  /* 0x3fe00000040a742b */ /* 0x000fe4000000000a */
[----:B------:R-:W-:-:S08]  /*0490*/  DMUL R4, R6, R4 ;  /* 0x0000000406047228 */ /* 0x000fd00000000000 */
[----:B------:R-:W-:-:S08]  /*04a0*/  DFMA R12, R10, R4, R6 ;  /* 0x000000040a0c722b */ /* 0x000fd00000000006 */
[----:B------:R-:W-:Y:S02]  /*04b0*/  DMUL R14, R8, R12 ;  /* 0x0000000c080e7228 */ /* 0x000fe40000000000 */
[----:B------:R-:W-:Y:S02]  /*04c0*/  VIADD R11, R13, 0xfff00000 ;  /* 0xfff000000d0b7836 */ /* 0x000fe40000000000 */
[----:B------:R-:W-:-:S04]  /*04d0*/  IMAD.MOV.U32 R10, RZ, RZ, R12 ;  /* 0x000000ffff0a7224 */ /* 0x000fc800078e000c */
[----:B------:R-:W-:-:S08]  /*04e0*/  DFMA R16, R14, -R14, R8 ;  /* 0x8000000e0e10722b */ /* 0x000fd00000000008 */
[----:B------:R-:W-:Y:S01]  /*04f0*/  DFMA R4, R16, R10, R14 ;  /* 0x0000000a1004722b */ /* 0x000fe2000000000e */
[----:B------:R-:W-:Y:S10]  /*0500*/  @!P0 BRA `(.L_x_20) ;  /* 0x0000000000108947 */ /* 0x000ff40003800000 */
[----:B------:R-:W-:-:S07]  /*0510*/  MOV R4, 0x530 ;  /* 0x0000053000047802 */ /* 0x000fce0000000f00 */
[----:B------:R-:W-:Y:S05]  /*0520*/  CALL.REL.NOINC `($__internal_2_$__cuda_sm20_dsqrt_rn_f64_mediumpath_v1) ;  /* 0x0000000000547944 */ /* 0x000fea0003c00000 */
[----:B------:R-:W-:Y:S01]  /*0530*/  MOV R4, R6 ;  /* 0x0000000600047202 */ /* 0x000fe20000000f00 */
[----:B------:R-:W-:-:S07]  /*0540*/  IMAD.MOV.U32 R5, RZ, RZ, R7 ;  /* 0x000000ffff057224 */ /* 0x000fce00078e0007 */
.L_x_20:
[----:B------:R-:W-:Y:S05]  /*0550*/  BSYNC.RECONVERGENT B0 ;  /* 0x0000000000007941 */ /* 0x000fea0003800200 */
.L_x_19:
[----:B------:R-:W0:Y:S01]  /*0560*/  F2F.F32.F64 R9, R4 ;  /* 0x0000000400097310 */ /* 0x000e220000301000 */
[----:B------:R-:W-:Y:S07]  /*0570*/  BSSY.RECONVERGENT B0, `(.L_x_21) ;  /* 0x000000c000007945 */ /* 0x000fee0003800200 */
[----:B0-----:R-:W0:Y:S08]  /*0580*/  MUFU.RCP R3, R9 ;  /* 0x0000000900037308 */ /* 0x001e300000001000 */
[----:B------:R-:W1:Y:S01]  /*0590*/  FCHK P0, R0, R9 ;  /* 0x0000000900007302 */ /* 0x000e620000000000 */
[----:B0-----:R-:W-:-:S04]  /*05a0*/  FFMA R6, -R9, R3, 1 ;  /* 0x3f80000009067423 */ /* 0x001fc80000000103 */
[----:B------:R-:W-:-:S04]  /*05b0*/  FFMA R3, R3, R6, R3 ;  /* 0x0000000603037223 */ /* 0x000fc80000000003 */
[----:B------:R-:W-:-:S04]  /*05c0*/  FFMA R6, R0, R3, RZ ;  /* 0x0000000300067223 */ /* 0x000fc800000000ff */
[----:B------:R-:W-:-:S04]  /*05d0*/  FFMA R7, -R9, R6, R0 ;  /* 0x0000000609077223 */ /* 0x000fc80000000100 */
[----:B------:R-:W-:Y:S01]  /*05e0*/  FFMA R7, R3, R7, R6 ;  /* 0x0000000703077223 */ /* 0x000fe20000000006 */
[----:B-1----:R-:W-:Y:S06]  /*05f0*/  @!P0 BRA `(.L_x_22) ;  /* 0x00000000000c8947 */ /* 0x002fec0003800000 */
[----:B------:R-:W-:-:S07]  /*0600*/  MOV R4, 0x620 ;  /* 0x0000062000047802 */ /* 0x000fce0000000f00 */
[----:B------:R-:W-:Y:S05]  /*0610*/  CALL.REL.NOINC `($__internal_3_$__cuda_sm3x_div_rn_noftz_f32_slowpath) ;  /* 0x0000000000c07944 */ /* 0x000fea0003c00000 */
[----:B------:R-:W-:-:S07]  /*0620*/  IMAD.MOV.U32 R7, RZ, RZ, R0 ;  /* 0x000000ffff077224 */ /* 0x000fce00078e0000 */
.L_x_22:
[----:B------:R-:W-:Y:S05]  /*0630*/  BSYNC.RECONVERGENT B0 ;  /* 0x0000000000007941 */ /* 0x000fea0003800200 */
.L_x_21:
[----:B------:R-:W0:Y:S02]  /*0640*/  LDC.64 R4, c[0x0][0x388] ;  /* 0x0000e200ff047b82 */ /* 0x000e240000000a00 */
[----:B0-----:R-:W-:-:S05]  /*0650*/  IMAD.WIDE R2, R2, 0x4, R4 ;  /* 0x0000000402027825 */ /* 0x001fca00078e0204 */
[----:B------:R-:W-:Y:S01]  /*0660*/  STG.E desc[UR4][R2.64], R7 ;  /* 0x0000000702007986 */ /* 0x000fe2000c101904 */
[----:B------:R-:W-:Y:S05]  /*0670*/  EXIT ;  /* 0x000000000000794d */ /* 0x000fea0003800000 */
        .weak           $__internal_2_$__cuda_sm20_dsqrt_rn_f64_mediumpath_v1
        .type           $__internal_2_$__cuda_sm20_dsqrt_rn_f64_mediumpath_v1,@function
        .size           $__internal_2_$__cuda_sm20_dsqrt_rn_f64_mediumpath_v1,($__internal_3_$__cuda_sm3x_div_rn_noftz_f32_slowpath - $__internal_2_$__cuda_sm20_dsqrt_rn_f64_mediumpath_v1)
$__internal_2_$__cuda_sm20_dsqrt_rn_f64_mediumpath_v1:
[----:B------:R-:W-:Y:S01]  /*0680*/  ISETP.GE.U32.AND P0, PT, R6, -0x3400000, PT ;  /* 0xfcc000000600780c */ /* 0x000fe20003f06070 */
[----:B------:R-:W-:Y:S01]  /*0690*/  BSSY.RECONVERGENT B1, `(.L_x_23) ;  /* 0x0000026000017945 */ /* 0x000fe20003800200 */
[----:B------:R-:W-:Y:S02]  /*06a0*/  IMAD.MOV.U32 R10, RZ, RZ, R12 ;  /* 0x000000ffff0a7224 */ /* 0x000fe400078e000c */
[----:B------:R-:W-:Y:S02]  /*06b0*/  IMAD.MOV.U32 R6, RZ, RZ, R16 ;  /* 0x000000ffff067224 */ /* 0x000fe400078e0010 */
[----:B------:R-:W-:-:S07]  /*06c0*/  IMAD.MOV.U32 R7, RZ, RZ, R17 ;  /* 0x000000ffff077224 */ /* 0x000fce00078e0011 */
[----:B------:R-:W-:Y:S05]  /*06d0*/  @!P0 BRA `(.L_x_24) ;  /* 0x0000000000208947 */ /* 0x000fea0003800000 */
[----:B------:R-:W-:-:S10]  /*06e0*/  DFMA.RM R6, R6, R10, R14 ;  /* 0x0000000a0606722b */ /* 0x000fd4000000400e */
[----:B------:R-:W-:-:S04]  /*06f0*/  IADD3 R10, P0, PT, R6, 0x1, RZ ;  /* 0x00000001060a7810 */ /* 0x000fc80007f1e0ff */
[----:B------:R-:W-:-:S06]  /*0700*/  IADD3.X R11, PT, PT, RZ, R7, RZ, P0, !PT ;  /* 0x00000007ff0b7210 */ /* 0x000fcc00007fe4ff */
[----:B------:R-:W-:-:S08]  /*0710*/  DFMA.RP R8, -R6, R10, R8 ;  /* 0x0000000a0608722b */ /* 0x000fd00000008108 */
[----:B------:R-:W-:-:S06]  /*0720*/  DSETP.GT.AND P0, PT, R8, RZ, PT ;  /* 0x000000ff0800722a */ /* 0x000fcc0003f04000 */
[----:B------:R-:W-:Y:S02]  /*0730*/  FSEL R6, R10, R6, P0 ;  /* 0x000000060a067208 */ /* 0x000fe40000000000 */
[----:B------:R-:W-:Y:S01]  /*0740*/  FSEL R7, R11, R7, P0 ;  /* 0x000000070b077208 */ /* 0x000fe20000000000 */
[----:B------:R-:W-:Y:S06]  /*0750*/  BRA `(.L_x_25) ;  /* 0x0000000000647947 */ /* 0x000fec0003800000 */
.L_x_24:
[----:B------:R-:W-:-:S14]  /*0760*/  DSETP.NE.AND P0, PT, R8, RZ, PT ;  /* 0x000000ff0800722a */ /* 0x000fdc0003f05000 */
[----:B------:R-:W-:Y:S05]  /*0770*/  @!P0 BRA `(.L_x_26) ;  /* 0x0000000000588947 */ /* 0x000fea0003800000 */
[----:B------:R-:W-:-:S13]  /*0780*/  ISETP.GE.AND P0, PT, R9, RZ, PT ;  /* 0x000000ff0900720c */ /* 0x000fda0003f06270 */
[----:B------:R-:W-:Y:S02]  /*0790*/  @!P0 IMAD.MOV.U32 R6, RZ, RZ, 0x0 ;  /* 0x00000000ff068424 */ /* 0x000fe400078e00ff */
[----:B------:R-:W-:Y:S01]  /*07a0*/  @!P0 IMAD.MOV.U32 R7, RZ, RZ, -0x80000 ;  /* 0xfff80000ff078424 */ /* 0x000fe200078e00ff */
[----:B------:R-:W-:Y:S06]  /*07b0*/  @!P0 BRA `(.L_x_25) ;  /* 0x00000000004c8947 */ /* 0x000fec0003800000 */
[----:B------:R-:W-:-:S13]  /*07c0*/  ISETP.GT.AND P0, PT, R9, 0x7fefffff, PT ;  /* 0x7fefffff0900780c */ /* 0x000fda0003f04270 */
[----:B------:R-:W-:Y:S05]  /*07d0*/  @P0 BRA `(.L_x_26) ;  /* 0x0000000000400947 */ /* 0x000fea0003800000 */
[----:B------:R-:W-:Y:S01]  /*07e0*/  DMUL R6, R8, 8.11296384146066816958e+31 ;  /* 0x4690000008067828 */ /* 0x000fe20000000000 */
[----:B------:R-:W-:Y:S02]  /*07f0*/  IMAD.MOV.U32 R12, RZ, RZ, 0x0 ;  /* 0x00000000ff0c7424 */ /* 0x000fe400078e00ff */
[----:B------:R-:W-:Y:S02]  /*0800*/  IMAD.MOV.U32 R8, RZ, RZ, RZ ;  /* 0x000000ffff087224 */ /* 0x000fe400078e00ff */
[----:B------:R-:W-:Y:S01]  /*0810*/  IMAD.MOV.U32 R13, RZ, RZ, 0x3fd80000 ;  /* 0x3fd80000ff0d7424 */ /* 0x000fe200078e00ff */
[----:B------:R-:W0:Y:S03]  /*0820*/  MUFU.RSQ64H R9, R7 ;  /* 0x0000000700097308 */ /* 0x000e260000001c00 */
[----:B0-----:R-:W-:-:S08]  /*0830*/  DMUL R10, R8, R8 ;  /* 0x00000008080a7228 */ /* 0x001fd00000000000 */
[----:B------:R-:W-:-:S08]  /*0840*/  DFMA R10, R6, -R10, 1 ;  /* 0x3ff00000060a742b */ /* 0x000fd0000000080a */
[----:B------:R-:W-:Y:S02]  /*0850*/  DFMA R12, R10, R12, 0.5 ;  /* 0x3fe000000a0c742b */ /* 0x000fe4000000000c */
[----:B------:R-:W-:-:S08]  /*0860*/  DMUL R10, R8, R10 ;  /* 0x0000000a080a7228 */ /* 0x000fd00000000000 */
[----:B------:R-:W-:-:S08]  /*0870*/  DFMA R10, R12, R10, R8 ;  /* 0x0000000a0c0a722b */ /* 0x000fd00000000008 */
[----:B------:R-:W-:Y:S02]  /*0880*/  DMUL R8, R6, R10 ;  /* 0x0000000a06087228 */ /* 0x000fe40000000000 */
[----:B------:R-:W-:-:S06]  /*0890*/  IADD3 R11, PT, PT, R11, -0x100000, RZ ;  /* 0xfff000000b0b7810 */ /* 0x000fcc0007ffe0ff */
[----:B------:R-:W-:-:S08]  /*08a0*/  DFMA R12, R8, -R8, R6 ;  /* 0x80000008080c722b */ /* 0x000fd00000000006 */
[----:B------:R-:W-:-:S10]  /*08b0*/  DFMA R6, R10, R12, R8 ;  /* 0x0000000c0a06722b */ /* 0x000fd40000000008 */
[----:B------:R-:W-:Y:S01]  /*08c0*/  VIADD R7, R7, 0xfcb00000 ;  /* 0xfcb0000007077836 */ /* 0x000fe20000000000 */
[----:B------:R-:W-:Y:S06]  /*08d0*/  BRA `(.L_x_25) ;  /* 0x0000000000047947 */ /* 0x000fec0003800000 */
.L_x_26:
[----:B------:R-:W-:-:S11]  /*08e0*/  DADD R6, R8, R8 ;  /* 0x0000000008067229 */ /* 0x000fd60000000008 */
.L_x_25:
[----:B------:R-:W-:Y:S05]  /*08f0*/  BSYNC.RECONVERGENT B1 ;  /* 0x0000000000017941 */ /* 0x000fea0003800200 */
.L_x_23:
[----:B------:R-:W-:-:S04]  /*0900*/  IMAD.MOV.U32 R5, RZ, RZ, 0x0 ;  /* 0x00000000ff057424 */ /* 0x000fc800078e00ff */
[----:B------:R-:W-:Y:S05]  /*0910*/  RET.REL.NODEC R4 `(D1_func2D) ;  /* 0xfffffff404b87950 */ /* 0x000fea0003c3ffff */
        .weak           $__internal_3_$__cuda_sm3x_div_rn_noftz_f32_slowpath
        .type           $__internal_3_$__cuda_sm3x_div_rn_noftz_f32_slowpath,@function
        .size           $__internal_3_$__cuda_sm3x_div_rn_noftz_f32_slowpath,(.L_x_42 - $__internal_3_$__cuda_sm3x_div_rn_noftz_f32_slowpath)
$__internal_3_$__cuda_sm3x_div_rn_noftz_f32_slowpath:
[----:B------:R-:W-:Y:S01]  /*0920*/  SHF.R.U32.HI R5, RZ, 0x17, R9 ;  /* 0x00000017ff057819 */ /* 0x000fe20000011609 */
[----:B------:R-:W-:Y:S01]  /*0930*/  BSSY.RECONVERGENT B1, `(.L_x_27) ;  /* 0x0000065000017945 */ /* 0x000fe20003800200 */
[--C-:B------:R-:W-:Y:S01]  /*0940*/  SHF.R.U32.HI R3, RZ, 0x17, R0.reuse ;  /* 0x00000017ff037819 */ /* 0x100fe20000011600 */
[----:B------:R-:W-:Y:S01]  /*0950*/  IMAD.MOV.U32 R6, RZ, RZ, R0 ;  /* 0x000000ffff067224 */ /* 0x000fe200078e0000 */
[----:B------:R-:W-:Y:S02]  /*0960*/  LOP3.LUT R12, R5, 0xff, RZ, 0xc0, !PT ;  /* 0x000000ff050c7812 */ /* 0x000fe400078ec0ff */
[----:B------:R-:W-:Y:S02]  /*0970*/  LOP3.LUT R5, R3, 0xff, RZ, 0xc0, !PT ;  /* 0x000000ff03057812 */ /* 0x000fe400078ec0ff */
[----:B------:R-:W-:Y:S01]  /*0980*/  MOV R7, R9 ;  /* 0x0000000900077202 */ /* 0x000fe20000000f00 */
[----:B------:R-:W-:Y:S02]  /*0990*/  VIADD R11, R12, 0xffffffff ;  /* 0xffffffff0c0b7836 */ /* 0x000fe40000000000 */
[----:B------:R-:W-:-:S03]  /*09a0*/  VIADD R10, R5, 0xffffffff ;  /* 0xffffffff050a7836 */ /* 0x000fc60000000000 */
[----:B------:R-:W-:-:S04]  /*09b0*/  ISETP.GT.U32.AND P0, PT, R11, 0xfd, PT ;  /* 0x000000fd0b00780c */ /* 0x000fc80003f04070 */
[----:B------:R-:W-:-:S13]  /*09c0*/  ISETP.GT.U32.OR P0, PT, R10, 0xfd, P0 ;  /* 0x000000fd0a00780c */ /* 0x000fda0000704470 */
[----:B------:R-:W-:Y:S01]  /*09d0*/  @!P0 IMAD.MOV.U32 R8, RZ, RZ, RZ ;  /* 0x000000ffff088224 */ /* 0x000fe200078e00ff */
[----:B------:R-:W-:Y:S06]  /*09e0*/  @!P0 BRA `(.L_x_28) ;  /* 0x0000000000608947 */ /* 0x000fec0003800000 */
[----:B------:R-:W-:Y:S01]  /*09f0*/  FSETP.GTU.FTZ.AND P0, PT, |R0|, +INF , PT ;  /* 0x7f8000000000780b */ /* 0x000fe20003f1c200 */
[----:B------:R-:W-:Y:S01]  /*0a00*/  IMAD.MOV.U32 R3, RZ, RZ, R9 ;  /* 0x000000ffff037224 */ /* 0x000fe200078e0009 */
        /* <DEDUP_REMOVED lines=17> */
[----:B------:R-:W-:Y:S02]  /*0b20*/  @P0 IMAD.MOV.U32 R8, RZ, RZ, RZ ;  /* 0x000000ffff080224 */ /* 0x000fe400078e00ff */
[----:B------:R-:W-:Y:S01]  /*0b30*/  @!P0 FFMA R6, R0, 1.84467440737095516160e+19, RZ ;  /* 0x5f80000000068823 */ /* 0x000fe200000000ff */
[----:B------:R-:W-:Y:S02]  /*0b40*/  @!P0 IMAD.MOV.U32 R8, RZ, RZ, -0x40 ;  /* 0xffffffc0ff088424 */ /* 0x000fe400078e00ff */
[----:B------:R-:W-:Y:S02]  /*0b50*/  @!P1 FFMA R7, R3, 1.84467440737095516160e+19, RZ ;  /* 0x5f80000003079823 */ /* 0x000fe400000000ff */
[----:B------:R-:W-:-:S07]  /*0b60*/  @!P1 VIADD R8, R8, 0x40 ;  /* 0x0000004008089836 */ /* 0x000fce0000000000 */
.L_x_28:
[----:B------:R-:W-:Y:S01]  /*0b70*/  LEA R0, R12, 0xc0800000, 0x17 ;  /* 0xc08000000c007811 */ /* 0x000fe200078eb8ff */
[----:B------:R-:W-:Y:S01]  /*0b80*/  VIADD R5, R5, 0xffffff81 ;  /* 0xffffff8105057836 */ /* 0x000fe20000000000 */
[----:B------:R-:W-:Y:S02]  /*0b90*/  BSSY.RECONVERGENT B2, `(.L_x_33) ;  /* 0x0000035000027945 */ /* 0x000fe40003800200 */
[----:B------:R-:W-:Y:S01]  /*0ba0*/  IADD3 R7, PT, PT, -R0, R7, RZ ;  /* 0x0000000700077210 */ /* 0x000fe20007ffe1ff */
[C---:B------:R-:W-:Y:S01]  /*0bb0*/  IMAD R0, R5.reuse, -0x800000, R6 ;  /* 0xff80000005007824 */ /* 0x040fe200078e0206 */
[----:B------:R-:W-:Y:S02]  /*0bc0*/  IADD3 R5, PT, PT, R5, 0x7f, -R12 ;  /* 0x0000007f05057810 */ /* 0x000fe40007ffe80c */
[----:B------:R-:W0:Y:S01]  /*0bd0*/  MUFU.RCP R3, R7 ;  /* 0x0000000700037308 */ /* 0x000e220000001000 */
[----:B------:R-:W-:Y:S02]  /*0be0*/  FADD.FTZ R9, -R7, -RZ ;  /* 0x800000ff07097221 */ /* 0x000fe40000010100 */
[----:B------:R-:W-:-:S02]  /*0bf0*/  IMAD.IADD R5, R5, 0x1, R8 ;  /* 0x0000000105057824 */ /* 0x000fc400078e0208 */
[----:B0-----:R-:W-:-:S04]  /*0c00*/  FFMA R10, R3, R9, 1 ;  /* 0x3f800000030a7423 */ /* 0x001fc80000000009 */
[----:B------:R-:W-:-:S04]  /*0c10*/  FFMA R10, R3, R10, R3 ;  /* 0x0000000a030a7223 */ /* 0x000fc80000000003 */
[----:B------:R-:W-:-:S04]  /*0c20*/  FFMA R3, R0, R10, RZ ;  /* 0x0000000a00037223 */ /* 0x000fc800000000ff */
[----:B------:R-:W-:-:S04]  /*0c30*/  FFMA R6, R9, R3, R0 ;  /* 0x0000000309067223 */ /* 0x000fc80000000000 */
[----:B------:R-:W-:-:S04]  /*0c40*/  FFMA R11, R10, R6, R3 ;  /* 0x000000060a0b7223 */ /* 0x000fc80000000003 */
[----:B------:R-:W-:-:S04]  /*0c50*/  FFMA R6, R9, R11, R0 ;  /* 0x0000000b09067223 */ /* 0x000fc80000000000 */
        /* <DEDUP_REMOVED lines=15> */
[C---:B------:R-:W-:Y:S01]  /*0d50*/  VIADD R8, R7.reuse, 0x20 ;  /* 0x0000002007087836 */ /* 0x040fe20000000000 */
[C---:B------:R-:W-:Y:S02]  /*0d60*/  ISETP.NE.AND P2, PT, R7.reuse, RZ, PT ;  /* 0x000000ff0700720c */ /* 0x040fe40003f45270 */
[----:B------:R-:W-:Y:S02]  /*0d70*/  ISETP.NE.AND P1, PT, R7, RZ, PT ;  /* 0x000000ff0700720c */ /* 0x000fe40003f25270 */
[----:B------:R-:W-:Y:S01]  /*0d80*/  LOP3.LUT R5, R3, 0x7fffff, RZ, 0xc0, !PT ;  /* 0x007fffff03057812 */ /* 0x000fe200078ec0ff */
[CCC-:B------:R-:W-:Y:S01]  /*0d90*/  FFMA.RP R3, R10.reuse, R6.reuse, R11.reuse ;  /* 0x000000060a037223 */ /* 0x1c0fe2000000800b */
[----:B------:R-:W-:Y:S01]  /*0da0*/  FFMA.RM R6, R10, R6, R11 ;  /* 0x000000060a067223 */ /* 0x000fe2000000400b */
[----:B------:R-:W-:Y:S02]  /*0db0*/  IADD3 R7, PT, PT, -R7, RZ, RZ ;  /* 0x000000ff07077210 */ /* 0x000fe40007ffe1ff */
        /* <DEDUP_REMOVED lines=14> */
.L_x_35:
[----:B------:R-:W-:-:S04]  /*0ea0*/  LOP3.LUT R0, R0, 0x80000000, RZ, 0xc0, !PT ;  /* 0x8000000000007812 */ /* 0x000fc800078ec0ff */
[----:B------:R-:W-:Y:S01]  /*0eb0*/  LOP3.LUT R0, R0, 0x7f800000, RZ, 0xfc, !PT ;  /* 0x7f80000000007812 */ /* 0x000fe200078efcff */
[----:B------:R-:W-:Y:S06]  /*0ec0*/  BRA `(.L_x_36) ;  /* 0x0000000000047947 */ /* 0x000fec0003800000 */
.L_x_34:
[----:B------:R-:W-:-:S07]  /*0ed0*/  IMAD R0, R5, 0x800000, R0 ;  /* 0x0080000005007824 */ /* 0x000fce00078e0200 */
.L_x_36:
[----:B------:R-:W-:Y:S05]  /*0ee0*/  BSYNC.RECONVERGENT B2 ;  /* 0x0000000000027941 */ /* 0x000fea0003800200 */
.L_x_33:
[----:B------:R-:W-:Y:S05]  /*0ef0*/  BRA `(.L_x_37) ;  /* 0x0000000000207947 */ /* 0x000fea0003800000 */
.L_x_32:
[----:B------:R-:W-:-:S04]  /*0f00*/  LOP3.LUT R0, R7, 0x80000000, R6, 0x48, !PT ;  /* 0x8000000007007812 */ /* 0x000fc800078e4806 */
[----:B------:R-:W-:Y:S01]  /*0f10*/  LOP3.LUT R0, R0, 0x7f800000, RZ, 0xfc, !PT ;  /* 0x7f80000000007812 */ /* 0x000fe200078efcff */
[----:B------:R-:W-:Y:S06]  /*0f20*/  BRA `(.L_x_37) ;  /* 0x0000000000147947 */ /* 0x000fec0003800000 */
.L_x_31:
[----:B------:R-:W-:Y:S01]  /*0f30*/  LOP3.LUT R0, R7, 0x80000000, R6, 0x48, !PT ;  /* 0x8000000007007812 */ /* 0x000fe200078e4806 */
[----:B------:R-:W-:Y:S06]  /*0f40*/  BRA `(.L_x_37) ;  /* 0x00000000000c7947 */ /* 0x000fec0003800000 */
.L_x_30:
[----:B------:R-:W0:Y:S01]  /*0f50*/  MUFU.RSQ R0, -QNAN ;  /* 0xffc0000000007908 */ /* 0x000e220000001400 */
[----:B------:R-:W-:Y:S05]  /*0f60*/  BRA `(.L_x_37) ;  /* 0x0000000000047947 */ /* 0x000fea0003800000 */
.L_x_29:
[----:B------:R-:W-:-:S07]  /*0f70*/  FADD.FTZ R0, R0, R3 ;  /* 0x0000000300007221 */ /* 0x000fce0000010000 */
.L_x_37:
[----:B------:R-:W-:Y:S05]  /*0f80*/  BSYNC.RECONVERGENT B1 ;  /* 0x0000000000017941 */ /* 0x000fea0003800200 */
.L_x_27:
[----:B------:R-:W-:-:S04]  /*0f90*/  IMAD.MOV.U32 R5, RZ, RZ, 0x0 ;  /* 0x00000000ff057424 */ /* 0x000fc800078e00ff */
[----:B0-----:R-:W-:Y:S05]  /*0fa0*/  RET.REL.NODEC R4 `(D1_func2D) ;  /* 0xfffffff004147950 */ /* 0x001fea0003c3ffff */
.L_x_38:
        /* <DEDUP_REMOVED lines=13> */
.L_x_42:


//--------------------- .nv.shared.reserved.0     --------------------------
	.section	.nv.shared.reserved.0,"aw",@nobits
	.weak		__nv_reservedSMEM_offset_0_alias
	.size		__nv_reservedSMEM_offset_0_alias, 0, 64
	.other		__nv_reservedSMEM_offset_0_alias,@"STO_CUDA_RESERVED_SHARED STV_DEFAULT"
__nv_reservedSMEM_offset_0_alias:
	.zero		0
	.zero		64


//--------------------- .nv.constant0.TV_kernel2D --------------------------
	.section	.nv.constant0.TV_kernel2D,"a",@progbits
	.sectionflags	@""
	.align	4
.nv.constant0.TV_kernel2D:
	.zero		944


//--------------------- .nv.constant0.D2_func2D   --------------------------
	.section	.nv.constant0.D2_func2D,"a",@progbits
	.sectionflags	@""
	.align	4
.nv.constant0.D2_func2D:
	.zero		920


//--------------------- .nv.constant0.D1_func2D   --------------------------
	.section	.nv.constant0.D1_func2D,"a",@progbits
	.sectionflags	@""
	.align	4
.nv.constant0.D1_func2D:
	.zero		920


//--------------------- SYMBOLS --------------------------

	.type		.nv.reservedSmem.offset0,@object
	.size		.nv.reservedSmem.offset0,0x4
